//
// Generated by NVIDIA NVVM Compiler
//
// Compiler Build ID: CL-36424714
// Cuda compilation tools, release 13.0, V13.0.88
// Based on NVVM 20.0.0
//

.version 9.0
.target sm_100
.address_size 64

	// .globl	_Z9addKernelPf
.func  (.param .b64 func_retval0) __internal_accurate_pow
()
;
.global .align 4 .b8 __cudart_i2opi_f[24] = {65, 144, 67, 60, 153, 149, 98, 219, 192, 221, 52, 245, 209, 87, 39, 252, 41, 21, 68, 78, 110, 131, 249, 162};

.visible .entry _Z9addKernelPf(
	.param .u64 .ptr .align 1 _Z9addKernelPf_param_0
)
{
	.local .align 4 .b8 	__local_depot0[28];
	.reg .b64 	%SP;
	.reg .b64 	%SPL;
	.reg .pred 	%p<131>;
	.reg .b32 	%r<656>;
	.reg .b32 	%f<531>;
	.reg .b64 	%rd<296>;
	.reg .b64 	%fd<118>;

	mov.u64 	%SPL, __local_depot0;
	add.u64 	%rd1, %SPL, 0;
	mov.u32 	%r1, %tid.x;
	mov.u32 	%r2, %ctaid.x;
	cvt.rn.f32.u32 	%f122, %r1;
	mul.f32 	%f1, %f122, 0f3A800000;
	cvt.rn.f32.u32 	%f123, %r2;
	mul.f32 	%f2, %f123, 0f3A800000;
	mov.f64 	%fd1, 0d4000000000000000;
	{
	.reg .b32 %temp; 
	mov.b64 	{%temp, %r232}, %fd1;
	}
	{ // callseq 0, 0
	.param .b64 retval0;
	call.uni (retval0), 
	__internal_accurate_pow, 
	(
	);
	ld.param.f64 	%fd2, [retval0];
	} // callseq 0
	and.b32  	%r233, %r232, -1048576;
	setp.eq.s32 	%p1, %r233, -1085276160;
	neg.f64 	%fd4, %fd2;
	selp.f64 	%fd5, %fd4, %fd2, %p1;
	cvt.rzi.s32.f64 	%r3, %fd5;
	cvt.rn.f32.s32 	%f124, %r3;
	mul.f32 	%f125, %f1, %f124;
	cvt.rzi.s32.f32 	%r4, %f125;
	mul.f32 	%f126, %f2, %f124;
	cvt.rzi.s32.f32 	%r5, %f126;
	sub.s32 	%r234, %r4, %r3;
	cvt.rn.f32.s32 	%f127, %r234;
	add.f32 	%f128, %f127, 0f40A00000;
	mul.f32 	%f3, %f128, 0f414FD639;
	sub.s32 	%r235, %r5, %r3;
	cvt.rn.f32.s32 	%f129, %r235;
	add.f32 	%f130, %f129, 0f40A00000;
	mul.f32 	%f4, %f130, 0f429C774C;
	add.f32 	%f5, %f3, %f4;
	mul.f32 	%f131, %f5, 0f3F22F983;
	cvt.rni.s32.f32 	%r595, %f131;
	cvt.rn.f32.s32 	%f132, %r595;
	fma.rn.f32 	%f133, %f132, 0fBFC90FDA, %f5;
	fma.rn.f32 	%f134, %f132, 0fB3A22168, %f133;
	fma.rn.f32 	%f515, %f132, 0fA7C234C5, %f134;
	abs.f32 	%f7, %f5;
	setp.ltu.f32 	%p2, %f7, 0f47CE4780;
	@%p2 bra 	$L__BB0_8;
	setp.neu.f32 	%p3, %f7, 0f7F800000;
	@%p3 bra 	$L__BB0_3;
	mov.f32 	%f137, 0f00000000;
	mul.rn.f32 	%f515, %f5, %f137;
	mov.b32 	%r595, 0;
	bra.uni 	$L__BB0_8;
$L__BB0_3:
	mov.b32 	%r7, %f5;
	shl.b32 	%r237, %r7, 8;
	or.b32  	%r8, %r237, -2147483648;
	mov.b64 	%rd250, 0;
	mov.b32 	%r592, 0;
	mov.u64 	%rd248, __cudart_i2opi_f;
	mov.u64 	%rd249, %rd1;
$L__BB0_4:
	.pragma "nounroll";
	ld.global.nc.u32 	%r238, [%rd248];
	mad.wide.u32 	%rd118, %r238, %r8, %rd250;
	shr.u64 	%rd250, %rd118, 32;
	st.local.u32 	[%rd249], %rd118;
	add.s32 	%r592, %r592, 1;
	add.s64 	%rd249, %rd249, 4;
	add.s64 	%rd248, %rd248, 4;
	setp.ne.s32 	%p4, %r592, 6;
	@%p4 bra 	$L__BB0_4;
	shr.u32 	%r239, %r7, 23;
	st.local.u32 	[%rd1+24], %rd250;
	and.b32  	%r11, %r239, 31;
	and.b32  	%r240, %r239, 224;
	add.s32 	%r241, %r240, -128;
	shr.u32 	%r242, %r241, 5;
	mul.wide.u32 	%rd119, %r242, 4;
	sub.s64 	%rd8, %rd1, %rd119;
	ld.local.u32 	%r593, [%rd8+24];
	ld.local.u32 	%r594, [%rd8+20];
	setp.eq.s32 	%p5, %r11, 0;
	@%p5 bra 	$L__BB0_7;
	shf.l.wrap.b32 	%r593, %r594, %r593, %r11;
	ld.local.u32 	%r243, [%rd8+16];
	shf.l.wrap.b32 	%r594, %r243, %r594, %r11;
$L__BB0_7:
	shr.u32 	%r244, %r593, 30;
	shf.l.wrap.b32 	%r245, %r594, %r593, 2;
	shl.b32 	%r246, %r594, 2;
	shr.u32 	%r247, %r245, 31;
	add.s32 	%r248, %r247, %r244;
	neg.s32 	%r249, %r248;
	setp.lt.s32 	%p6, %r7, 0;
	selp.b32 	%r595, %r249, %r248, %p6;
	xor.b32  	%r250, %r245, %r7;
	shr.s32 	%r251, %r245, 31;
	xor.b32  	%r252, %r251, %r245;
	xor.b32  	%r253, %r251, %r246;
	cvt.u64.u32 	%rd120, %r252;
	shl.b64 	%rd121, %rd120, 32;
	cvt.u64.u32 	%rd122, %r253;
	or.b64  	%rd123, %rd121, %rd122;
	cvt.rn.f64.s64 	%fd6, %rd123;
	mul.f64 	%fd7, %fd6, 0d3BF921FB54442D19;
	cvt.rn.f32.f64 	%f135, %fd7;
	neg.f32 	%f136, %f135;
	setp.lt.s32 	%p7, %r250, 0;
	selp.f32 	%f515, %f136, %f135, %p7;
$L__BB0_8:
	mul.rn.f32 	%f138, %f515, %f515;
	and.b32  	%r255, %r595, 1;
	setp.eq.b32 	%p8, %r255, 1;
	selp.f32 	%f139, 0f3F800000, %f515, %p8;
	fma.rn.f32 	%f140, %f138, %f139, 0f00000000;
	fma.rn.f32 	%f141, %f138, 0f37CBAC00, 0fBAB607ED;
	selp.f32 	%f142, %f141, 0fB94D4153, %p8;
	selp.f32 	%f143, 0f3D2AAABB, 0f3C0885E4, %p8;
	fma.rn.f32 	%f144, %f142, %f138, %f143;
	selp.f32 	%f145, 0fBEFFFFFF, 0fBE2AAAA8, %p8;
	fma.rn.f32 	%f146, %f144, %f138, %f145;
	fma.rn.f32 	%f147, %f146, %f140, %f139;
	and.b32  	%r256, %r595, 2;
	setp.eq.s32 	%p9, %r256, 0;
	mov.f32 	%f148, 0f00000000;
	sub.f32 	%f149, %f148, %f147;
	selp.f32 	%f150, %f147, %f149, %p9;
	mul.f32 	%f151, %f150, 0f472AEE8C;
	abs.f32 	%f11, %f151;
	cvt.rn.f32.s32 	%f152, %r5;
	add.f32 	%f153, %f152, 0f40A00000;
	mul.f32 	%f12, %f153, 0f429C774C;
	add.f32 	%f13, %f3, %f12;
	mul.f32 	%f154, %f13, 0f3F22F983;
	cvt.rni.s32.f32 	%r599, %f154;
	cvt.rn.f32.s32 	%f155, %r599;
	fma.rn.f32 	%f156, %f155, 0fBFC90FDA, %f13;
	fma.rn.f32 	%f157, %f155, 0fB3A22168, %f156;
	fma.rn.f32 	%f516, %f155, 0fA7C234C5, %f157;
	abs.f32 	%f15, %f13;
	setp.ltu.f32 	%p10, %f15, 0f47CE4780;
	@%p10 bra 	$L__BB0_16;
	setp.eq.f32 	%p11, %f15, 0f7F800000;
	@%p11 bra 	$L__BB0_15;
	mov.b32 	%r21, %f13;
	shl.b32 	%r258, %r21, 8;
	or.b32  	%r22, %r258, -2147483648;
	mov.b64 	%rd253, 0;
	mov.b32 	%r596, 0;
	mov.u64 	%rd251, __cudart_i2opi_f;
	mov.u64 	%rd252, %rd1;
$L__BB0_11:
	.pragma "nounroll";
	ld.global.nc.u32 	%r259, [%rd251];
	mad.wide.u32 	%rd126, %r259, %r22, %rd253;
	shr.u64 	%rd253, %rd126, 32;
	st.local.u32 	[%rd252], %rd126;
	add.s32 	%r596, %r596, 1;
	add.s64 	%rd252, %rd252, 4;
	add.s64 	%rd251, %rd251, 4;
	setp.ne.s32 	%p12, %r596, 6;
	@%p12 bra 	$L__BB0_11;
	shr.u32 	%r260, %r21, 23;
	st.local.u32 	[%rd1+24], %rd253;
	and.b32  	%r25, %r260, 31;
	and.b32  	%r261, %r260, 224;
	add.s32 	%r262, %r261, -128;
	shr.u32 	%r263, %r262, 5;
	mul.wide.u32 	%rd127, %r263, 4;
	sub.s64 	%rd15, %rd1, %rd127;
	ld.local.u32 	%r597, [%rd15+24];
	ld.local.u32 	%r598, [%rd15+20];
	setp.eq.s32 	%p13, %r25, 0;
	@%p13 bra 	$L__BB0_14;
	shf.l.wrap.b32 	%r597, %r598, %r597, %r25;
	ld.local.u32 	%r264, [%rd15+16];
	shf.l.wrap.b32 	%r598, %r264, %r598, %r25;
$L__BB0_14:
	shr.u32 	%r265, %r597, 30;
	shf.l.wrap.b32 	%r266, %r598, %r597, 2;
	shl.b32 	%r267, %r598, 2;
	shr.u32 	%r268, %r266, 31;
	add.s32 	%r269, %r268, %r265;
	neg.s32 	%r270, %r269;
	setp.lt.s32 	%p14, %r21, 0;
	selp.b32 	%r599, %r270, %r269, %p14;
	xor.b32  	%r271, %r266, %r21;
	shr.s32 	%r272, %r266, 31;
	xor.b32  	%r273, %r272, %r266;
	xor.b32  	%r274, %r272, %r267;
	cvt.u64.u32 	%rd128, %r273;
	shl.b64 	%rd129, %rd128, 32;
	cvt.u64.u32 	%rd130, %r274;
	or.b64  	%rd131, %rd129, %rd130;
	cvt.rn.f64.s64 	%fd8, %rd131;
	mul.f64 	%fd9, %fd8, 0d3BF921FB54442D19;
	cvt.rn.f32.f64 	%f158, %fd9;
	neg.f32 	%f159, %f158;
	setp.lt.s32 	%p15, %r271, 0;
	selp.f32 	%f516, %f159, %f158, %p15;
	bra.uni 	$L__BB0_16;
$L__BB0_15:
	mov.f32 	%f160, 0f00000000;
	mul.rn.f32 	%f516, %f13, %f160;
	mov.b32 	%r599, 0;
$L__BB0_16:
	mul.rn.f32 	%f161, %f516, %f516;
	and.b32  	%r276, %r599, 1;
	setp.eq.b32 	%p16, %r276, 1;
	selp.f32 	%f162, 0f3F800000, %f516, %p16;
	fma.rn.f32 	%f163, %f161, %f162, 0f00000000;
	fma.rn.f32 	%f164, %f161, 0f37CBAC00, 0fBAB607ED;
	selp.f32 	%f165, %f164, 0fB94D4153, %p16;
	selp.f32 	%f166, 0f3D2AAABB, 0f3C0885E4, %p16;
	fma.rn.f32 	%f167, %f165, %f161, %f166;
	selp.f32 	%f168, 0fBEFFFFFF, 0fBE2AAAA8, %p16;
	fma.rn.f32 	%f169, %f167, %f161, %f168;
	fma.rn.f32 	%f170, %f169, %f163, %f162;
	and.b32  	%r277, %r599, 2;
	setp.eq.s32 	%p17, %r277, 0;
	mov.f32 	%f171, 0f00000000;
	sub.f32 	%f172, %f171, %f170;
	selp.f32 	%f173, %f170, %f172, %p17;
	mul.f32 	%f174, %f173, 0f472AEE8C;
	abs.f32 	%f19, %f174;
	add.s32 	%r34, %r3, %r5;
	cvt.rn.f32.s32 	%f175, %r34;
	add.f32 	%f176, %f175, 0f40A00000;
	mul.f32 	%f20, %f176, 0f429C774C;
	add.f32 	%f21, %f3, %f20;
	mul.f32 	%f177, %f21, 0f3F22F983;
	cvt.rni.s32.f32 	%r603, %f177;
	cvt.rn.f32.s32 	%f178, %r603;
	fma.rn.f32 	%f179, %f178, 0fBFC90FDA, %f21;
	fma.rn.f32 	%f180, %f178, 0fB3A22168, %f179;
	fma.rn.f32 	%f517, %f178, 0fA7C234C5, %f180;
	abs.f32 	%f23, %f21;
	setp.ltu.f32 	%p18, %f23, 0f47CE4780;
	@%p18 bra 	$L__BB0_24;
	setp.eq.f32 	%p19, %f23, 0f7F800000;
	@%p19 bra 	$L__BB0_23;
	mov.b32 	%r36, %f21;
	shl.b32 	%r279, %r36, 8;
	or.b32  	%r37, %r279, -2147483648;
	mov.b64 	%rd256, 0;
	mov.b32 	%r600, 0;
	mov.u64 	%rd254, __cudart_i2opi_f;
	mov.u64 	%rd255, %rd1;
$L__BB0_19:
	.pragma "nounroll";
	ld.global.nc.u32 	%r280, [%rd254];
	mad.wide.u32 	%rd134, %r280, %r37, %rd256;
	shr.u64 	%rd256, %rd134, 32;
	st.local.u32 	[%rd255], %rd134;
	add.s32 	%r600, %r600, 1;
	add.s64 	%rd255, %rd255, 4;
	add.s64 	%rd254, %rd254, 4;
	setp.ne.s32 	%p20, %r600, 6;
	@%p20 bra 	$L__BB0_19;
	shr.u32 	%r281, %r36, 23;
	st.local.u32 	[%rd1+24], %rd256;
	and.b32  	%r40, %r281, 31;
	and.b32  	%r282, %r281, 224;
	add.s32 	%r283, %r282, -128;
	shr.u32 	%r284, %r283, 5;
	mul.wide.u32 	%rd135, %r284, 4;
	sub.s64 	%rd22, %rd1, %rd135;
	ld.local.u32 	%r601, [%rd22+24];
	ld.local.u32 	%r602, [%rd22+20];
	setp.eq.s32 	%p21, %r40, 0;
	@%p21 bra 	$L__BB0_22;
	shf.l.wrap.b32 	%r601, %r602, %r601, %r40;
	ld.local.u32 	%r285, [%rd22+16];
	shf.l.wrap.b32 	%r602, %r285, %r602, %r40;
$L__BB0_22:
	shr.u32 	%r286, %r601, 30;
	shf.l.wrap.b32 	%r287, %r602, %r601, 2;
	shl.b32 	%r288, %r602, 2;
	shr.u32 	%r289, %r287, 31;
	add.s32 	%r290, %r289, %r286;
	neg.s32 	%r291, %r290;
	setp.lt.s32 	%p22, %r36, 0;
	selp.b32 	%r603, %r291, %r290, %p22;
	xor.b32  	%r292, %r287, %r36;
	shr.s32 	%r293, %r287, 31;
	xor.b32  	%r294, %r293, %r287;
	xor.b32  	%r295, %r293, %r288;
	cvt.u64.u32 	%rd136, %r294;
	shl.b64 	%rd137, %rd136, 32;
	cvt.u64.u32 	%rd138, %r295;
	or.b64  	%rd139, %rd137, %rd138;
	cvt.rn.f64.s64 	%fd10, %rd139;
	mul.f64 	%fd11, %fd10, 0d3BF921FB54442D19;
	cvt.rn.f32.f64 	%f181, %fd11;
	neg.f32 	%f182, %f181;
	setp.lt.s32 	%p23, %r292, 0;
	selp.f32 	%f517, %f182, %f181, %p23;
	bra.uni 	$L__BB0_24;
$L__BB0_23:
	mov.f32 	%f183, 0f00000000;
	mul.rn.f32 	%f517, %f21, %f183;
	mov.b32 	%r603, 0;
$L__BB0_24:
	mul.rn.f32 	%f184, %f517, %f517;
	and.b32  	%r297, %r603, 1;
	setp.eq.b32 	%p24, %r297, 1;
	selp.f32 	%f185, 0f3F800000, %f517, %p24;
	fma.rn.f32 	%f186, %f184, %f185, 0f00000000;
	fma.rn.f32 	%f187, %f184, 0f37CBAC00, 0fBAB607ED;
	selp.f32 	%f188, %f187, 0fB94D4153, %p24;
	selp.f32 	%f189, 0f3D2AAABB, 0f3C0885E4, %p24;
	fma.rn.f32 	%f190, %f188, %f184, %f189;
	selp.f32 	%f191, 0fBEFFFFFF, 0fBE2AAAA8, %p24;
	fma.rn.f32 	%f192, %f190, %f184, %f191;
	fma.rn.f32 	%f193, %f192, %f186, %f185;
	and.b32  	%r298, %r603, 2;
	setp.eq.s32 	%p25, %r298, 0;
	mov.f32 	%f194, 0f00000000;
	sub.f32 	%f195, %f194, %f193;
	selp.f32 	%f196, %f193, %f195, %p25;
	mul.f32 	%f197, %f196, 0f472AEE8C;
	abs.f32 	%f27, %f197;
	add.s32 	%r299, %r34, %r3;
	cvt.rn.f32.s32 	%f198, %r299;
	add.f32 	%f199, %f198, 0f40A00000;
	mul.f32 	%f28, %f199, 0f429C774C;
	add.f32 	%f29, %f3, %f28;
	mul.f32 	%f200, %f29, 0f3F22F983;
	cvt.rni.s32.f32 	%r607, %f200;
	cvt.rn.f32.s32 	%f201, %r607;
	fma.rn.f32 	%f202, %f201, 0fBFC90FDA, %f29;
	fma.rn.f32 	%f203, %f201, 0fB3A22168, %f202;
	fma.rn.f32 	%f518, %f201, 0fA7C234C5, %f203;
	abs.f32 	%f31, %f29;
	setp.ltu.f32 	%p26, %f31, 0f47CE4780;
	@%p26 bra 	$L__BB0_32;
	setp.eq.f32 	%p27, %f31, 0f7F800000;
	@%p27 bra 	$L__BB0_31;
	mov.b32 	%r50, %f29;
	shl.b32 	%r301, %r50, 8;
	or.b32  	%r51, %r301, -2147483648;
	mov.b64 	%rd259, 0;
	mov.b32 	%r604, 0;
	mov.u64 	%rd257, __cudart_i2opi_f;
	mov.u64 	%rd258, %rd1;
$L__BB0_27:
	.pragma "nounroll";
	ld.global.nc.u32 	%r302, [%rd257];
	mad.wide.u32 	%rd142, %r302, %r51, %rd259;
	shr.u64 	%rd259, %rd142, 32;
	st.local.u32 	[%rd258], %rd142;
	add.s32 	%r604, %r604, 1;
	add.s64 	%rd258, %rd258, 4;
	add.s64 	%rd257, %rd257, 4;
	setp.ne.s32 	%p28, %r604, 6;
	@%p28 bra 	$L__BB0_27;
	shr.u32 	%r303, %r50, 23;
	st.local.u32 	[%rd1+24], %rd259;
	and.b32  	%r54, %r303, 31;
	and.b32  	%r304, %r303, 224;
	add.s32 	%r305, %r304, -128;
	shr.u32 	%r306, %r305, 5;
	mul.wide.u32 	%rd143, %r306, 4;
	sub.s64 	%rd29, %rd1, %rd143;
	ld.local.u32 	%r605, [%rd29+24];
	ld.local.u32 	%r606, [%rd29+20];
	setp.eq.s32 	%p29, %r54, 0;
	@%p29 bra 	$L__BB0_30;
	shf.l.wrap.b32 	%r605, %r606, %r605, %r54;
	ld.local.u32 	%r307, [%rd29+16];
	shf.l.wrap.b32 	%r606, %r307, %r606, %r54;
$L__BB0_30:
	shr.u32 	%r308, %r605, 30;
	shf.l.wrap.b32 	%r309, %r606, %r605, 2;
	shl.b32 	%r310, %r606, 2;
	shr.u32 	%r311, %r309, 31;
	add.s32 	%r312, %r311, %r308;
	neg.s32 	%r313, %r312;
	setp.lt.s32 	%p30, %r50, 0;
	selp.b32 	%r607, %r313, %r312, %p30;
	xor.b32  	%r314, %r309, %r50;
	shr.s32 	%r315, %r309, 31;
	xor.b32  	%r316, %r315, %r309;
	xor.b32  	%r317, %r315, %r310;
	cvt.u64.u32 	%rd144, %r316;
	shl.b64 	%rd145, %rd144, 32;
	cvt.u64.u32 	%rd146, %r317;
	or.b64  	%rd147, %rd145, %rd146;
	cvt.rn.f64.s64 	%fd12, %rd147;
	mul.f64 	%fd13, %fd12, 0d3BF921FB54442D19;
	cvt.rn.f32.f64 	%f204, %fd13;
	neg.f32 	%f205, %f204;
	setp.lt.s32 	%p31, %r314, 0;
	selp.f32 	%f518, %f205, %f204, %p31;
	bra.uni 	$L__BB0_32;
$L__BB0_31:
	mov.f32 	%f206, 0f00000000;
	mul.rn.f32 	%f518, %f29, %f206;
	mov.b32 	%r607, 0;
$L__BB0_32:
	mul.rn.f32 	%f207, %f518, %f518;
	and.b32  	%r319, %r607, 1;
	setp.eq.b32 	%p32, %r319, 1;
	selp.f32 	%f208, 0f3F800000, %f518, %p32;
	fma.rn.f32 	%f209, %f207, %f208, 0f00000000;
	fma.rn.f32 	%f210, %f207, 0f37CBAC00, 0fBAB607ED;
	selp.f32 	%f211, %f210, 0fB94D4153, %p32;
	selp.f32 	%f212, 0f3D2AAABB, 0f3C0885E4, %p32;
	fma.rn.f32 	%f213, %f211, %f207, %f212;
	selp.f32 	%f214, 0fBEFFFFFF, 0fBE2AAAA8, %p32;
	fma.rn.f32 	%f215, %f213, %f207, %f214;
	fma.rn.f32 	%f216, %f215, %f209, %f208;
	and.b32  	%r320, %r607, 2;
	setp.eq.s32 	%p33, %r320, 0;
	mov.f32 	%f217, 0f00000000;
	sub.f32 	%f218, %f217, %f216;
	selp.f32 	%f219, %f216, %f218, %p33;
	mul.f32 	%f220, %f219, 0f472AEE8C;
	abs.f32 	%f35, %f220;
	cvt.rn.f32.s32 	%f221, %r4;
	add.f32 	%f222, %f221, 0f40A00000;
	mul.f32 	%f36, %f222, 0f414FD639;
	add.f32 	%f37, %f36, %f4;
	mul.f32 	%f223, %f37, 0f3F22F983;
	cvt.rni.s32.f32 	%r611, %f223;
	cvt.rn.f32.s32 	%f224, %r611;
	fma.rn.f32 	%f225, %f224, 0fBFC90FDA, %f37;
	fma.rn.f32 	%f226, %f224, 0fB3A22168, %f225;
	fma.rn.f32 	%f519, %f224, 0fA7C234C5, %f226;
	abs.f32 	%f39, %f37;
	setp.ltu.f32 	%p34, %f39, 0f47CE4780;
	@%p34 bra 	$L__BB0_40;
	setp.eq.f32 	%p35, %f39, 0f7F800000;
	@%p35 bra 	$L__BB0_39;
	mov.b32 	%r64, %f37;
	shl.b32 	%r322, %r64, 8;
	or.b32  	%r65, %r322, -2147483648;
	mov.b64 	%rd262, 0;
	mov.b32 	%r608, 0;
	mov.u64 	%rd260, __cudart_i2opi_f;
	mov.u64 	%rd261, %rd1;
$L__BB0_35:
	.pragma "nounroll";
	ld.global.nc.u32 	%r323, [%rd260];
	mad.wide.u32 	%rd150, %r323, %r65, %rd262;
	shr.u64 	%rd262, %rd150, 32;
	st.local.u32 	[%rd261], %rd150;
	add.s32 	%r608, %r608, 1;
	add.s64 	%rd261, %rd261, 4;
	add.s64 	%rd260, %rd260, 4;
	setp.ne.s32 	%p36, %r608, 6;
	@%p36 bra 	$L__BB0_35;
	shr.u32 	%r324, %r64, 23;
	st.local.u32 	[%rd1+24], %rd262;
	and.b32  	%r68, %r324, 31;
	and.b32  	%r325, %r324, 224;
	add.s32 	%r326, %r325, -128;
	shr.u32 	%r327, %r326, 5;
	mul.wide.u32 	%rd151, %r327, 4;
	sub.s64 	%rd36, %rd1, %rd151;
	ld.local.u32 	%r609, [%rd36+24];
	ld.local.u32 	%r610, [%rd36+20];
	setp.eq.s32 	%p37, %r68, 0;
	@%p37 bra 	$L__BB0_38;
	shf.l.wrap.b32 	%r609, %r610, %r609, %r68;
	ld.local.u32 	%r328, [%rd36+16];
	shf.l.wrap.b32 	%r610, %r328, %r610, %r68;
$L__BB0_38:
	shr.u32 	%r329, %r609, 30;
	shf.l.wrap.b32 	%r330, %r610, %r609, 2;
	shl.b32 	%r331, %r610, 2;
	shr.u32 	%r332, %r330, 31;
	add.s32 	%r333, %r332, %r329;
	neg.s32 	%r334, %r333;
	setp.lt.s32 	%p38, %r64, 0;
	selp.b32 	%r611, %r334, %r333, %p38;
	xor.b32  	%r335, %r330, %r64;
	shr.s32 	%r336, %r330, 31;
	xor.b32  	%r337, %r336, %r330;
	xor.b32  	%r338, %r336, %r331;
	cvt.u64.u32 	%rd152, %r337;
	shl.b64 	%rd153, %rd152, 32;
	cvt.u64.u32 	%rd154, %r338;
	or.b64  	%rd155, %rd153, %rd154;
	cvt.rn.f64.s64 	%fd14, %rd155;
	mul.f64 	%fd15, %fd14, 0d3BF921FB54442D19;
	cvt.rn.f32.f64 	%f227, %fd15;
	neg.f32 	%f228, %f227;
	setp.lt.s32 	%p39, %r335, 0;
	selp.f32 	%f519, %f228, %f227, %p39;
	bra.uni 	$L__BB0_40;
$L__BB0_39:
	mov.f32 	%f229, 0f00000000;
	mul.rn.f32 	%f519, %f37, %f229;
	mov.b32 	%r611, 0;
$L__BB0_40:
	mul.rn.f32 	%f230, %f519, %f519;
	and.b32  	%r340, %r611, 1;
	setp.eq.b32 	%p40, %r340, 1;
	selp.f32 	%f231, 0f3F800000, %f519, %p40;
	fma.rn.f32 	%f232, %f230, %f231, 0f00000000;
	fma.rn.f32 	%f233, %f230, 0f37CBAC00, 0fBAB607ED;
	selp.f32 	%f234, %f233, 0fB94D4153, %p40;
	selp.f32 	%f235, 0f3D2AAABB, 0f3C0885E4, %p40;
	fma.rn.f32 	%f236, %f234, %f230, %f235;
	selp.f32 	%f237, 0fBEFFFFFF, 0fBE2AAAA8, %p40;
	fma.rn.f32 	%f238, %f236, %f230, %f237;
	fma.rn.f32 	%f239, %f238, %f232, %f231;
	and.b32  	%r341, %r611, 2;
	setp.eq.s32 	%p41, %r341, 0;
	mov.f32 	%f240, 0f00000000;
	sub.f32 	%f241, %f240, %f239;
	selp.f32 	%f242, %f239, %f241, %p41;
	mul.f32 	%f243, %f242, 0f472AEE8C;
	abs.f32 	%f43, %f243;
	add.f32 	%f44, %f36, %f12;
	mul.f32 	%f244, %f44, 0f3F22F983;
	cvt.rni.s32.f32 	%r615, %f244;
	cvt.rn.f32.s32 	%f245, %r615;
	fma.rn.f32 	%f246, %f245, 0fBFC90FDA, %f44;
	fma.rn.f32 	%f247, %f245, 0fB3A22168, %f246;
	fma.rn.f32 	%f520, %f245, 0fA7C234C5, %f247;
	abs.f32 	%f46, %f44;
	setp.ltu.f32 	%p42, %f46, 0f47CE4780;
	@%p42 bra 	$L__BB0_48;
	setp.eq.f32 	%p43, %f46, 0f7F800000;
	@%p43 bra 	$L__BB0_47;
	mov.b32 	%r78, %f44;
	shl.b32 	%r343, %r78, 8;
	or.b32  	%r79, %r343, -2147483648;
	mov.b64 	%rd265, 0;
	mov.b32 	%r612, 0;
	mov.u64 	%rd263, __cudart_i2opi_f;
	mov.u64 	%rd264, %rd1;
$L__BB0_43:
	.pragma "nounroll";
	ld.global.nc.u32 	%r344, [%rd263];
	mad.wide.u32 	%rd158, %r344, %r79, %rd265;
	shr.u64 	%rd265, %rd158, 32;
	st.local.u32 	[%rd264], %rd158;
	add.s32 	%r612, %r612, 1;
	add.s64 	%rd264, %rd264, 4;
	add.s64 	%rd263, %rd263, 4;
	setp.ne.s32 	%p44, %r612, 6;
	@%p44 bra 	$L__BB0_43;
	shr.u32 	%r345, %r78, 23;
	st.local.u32 	[%rd1+24], %rd265;
	and.b32  	%r82, %r345, 31;
	and.b32  	%r346, %r345, 224;
	add.s32 	%r347, %r346, -128;
	shr.u32 	%r348, %r347, 5;
	mul.wide.u32 	%rd159, %r348, 4;
	sub.s64 	%rd43, %rd1, %rd159;
	ld.local.u32 	%r613, [%rd43+24];
	ld.local.u32 	%r614, [%rd43+20];
	setp.eq.s32 	%p45, %r82, 0;
	@%p45 bra 	$L__BB0_46;
	shf.l.wrap.b32 	%r613, %r614, %r613, %r82;
	ld.local.u32 	%r349, [%rd43+16];
	shf.l.wrap.b32 	%r614, %r349, %r614, %r82;
$L__BB0_46:
	shr.u32 	%r350, %r613, 30;
	shf.l.wrap.b32 	%r351, %r614, %r613, 2;
	shl.b32 	%r352, %r614, 2;
	shr.u32 	%r353, %r351, 31;
	add.s32 	%r354, %r353, %r350;
	neg.s32 	%r355, %r354;
	setp.lt.s32 	%p46, %r78, 0;
	selp.b32 	%r615, %r355, %r354, %p46;
	xor.b32  	%r356, %r351, %r78;
	shr.s32 	%r357, %r351, 31;
	xor.b32  	%r358, %r357, %r351;
	xor.b32  	%r359, %r357, %r352;
	cvt.u64.u32 	%rd160, %r358;
	shl.b64 	%rd161, %rd160, 32;
	cvt.u64.u32 	%rd162, %r359;
	or.b64  	%rd163, %rd161, %rd162;
	cvt.rn.f64.s64 	%fd16, %rd163;
	mul.f64 	%fd17, %fd16, 0d3BF921FB54442D19;
	cvt.rn.f32.f64 	%f248, %fd17;
	neg.f32 	%f249, %f248;
	setp.lt.s32 	%p47, %r356, 0;
	selp.f32 	%f520, %f249, %f248, %p47;
	bra.uni 	$L__BB0_48;
$L__BB0_47:
	mov.f32 	%f250, 0f00000000;
	mul.rn.f32 	%f520, %f44, %f250;
	mov.b32 	%r615, 0;
$L__BB0_48:
	mul.rn.f32 	%f251, %f520, %f520;
	and.b32  	%r361, %r615, 1;
	setp.eq.b32 	%p48, %r361, 1;
	selp.f32 	%f252, 0f3F800000, %f520, %p48;
	fma.rn.f32 	%f253, %f251, %f252, 0f00000000;
	fma.rn.f32 	%f254, %f251, 0f37CBAC00, 0fBAB607ED;
	selp.f32 	%f255, %f254, 0fB94D4153, %p48;
	selp.f32 	%f256, 0f3D2AAABB, 0f3C0885E4, %p48;
	fma.rn.f32 	%f257, %f255, %f251, %f256;
	selp.f32 	%f258, 0fBEFFFFFF, 0fBE2AAAA8, %p48;
	fma.rn.f32 	%f259, %f257, %f251, %f258;
	fma.rn.f32 	%f260, %f259, %f253, %f252;
	and.b32  	%r362, %r615, 2;
	setp.eq.s32 	%p49, %r362, 0;
	mov.f32 	%f261, 0f00000000;
	sub.f32 	%f262, %f261, %f260;
	selp.f32 	%f263, %f260, %f262, %p49;
	mul.f32 	%f264, %f263, 0f472AEE8C;
	abs.f32 	%f50, %f264;
	add.f32 	%f51, %f36, %f20;
	mul.f32 	%f265, %f51, 0f3F22F983;
	cvt.rni.s32.f32 	%r619, %f265;
	cvt.rn.f32.s32 	%f266, %r619;
	fma.rn.f32 	%f267, %f266, 0fBFC90FDA, %f51;
	fma.rn.f32 	%f268, %f266, 0fB3A22168, %f267;
	fma.rn.f32 	%f521, %f266, 0fA7C234C5, %f268;
	abs.f32 	%f53, %f51;
	setp.ltu.f32 	%p50, %f53, 0f47CE4780;
	@%p50 bra 	$L__BB0_56;
	setp.eq.f32 	%p51, %f53, 0f7F800000;
	@%p51 bra 	$L__BB0_55;
	mov.b32 	%r92, %f51;
	shl.b32 	%r364, %r92, 8;
	or.b32  	%r93, %r364, -2147483648;
	mov.b64 	%rd268, 0;
	mov.b32 	%r616, 0;
	mov.u64 	%rd266, __cudart_i2opi_f;
	mov.u64 	%rd267, %rd1;
$L__BB0_51:
	.pragma "nounroll";
	ld.global.nc.u32 	%r365, [%rd266];
	mad.wide.u32 	%rd166, %r365, %r93, %rd268;
	shr.u64 	%rd268, %rd166, 32;
	st.local.u32 	[%rd267], %rd166;
	add.s32 	%r616, %r616, 1;
	add.s64 	%rd267, %rd267, 4;
	add.s64 	%rd266, %rd266, 4;
	setp.ne.s32 	%p52, %r616, 6;
	@%p52 bra 	$L__BB0_51;
	shr.u32 	%r366, %r92, 23;
	st.local.u32 	[%rd1+24], %rd268;
	and.b32  	%r96, %r366, 31;
	and.b32  	%r367, %r366, 224;
	add.s32 	%r368, %r367, -128;
	shr.u32 	%r369, %r368, 5;
	mul.wide.u32 	%rd167, %r369, 4;
	sub.s64 	%rd50, %rd1, %rd167;
	ld.local.u32 	%r617, [%rd50+24];
	ld.local.u32 	%r618, [%rd50+20];
	setp.eq.s32 	%p53, %r96, 0;
	@%p53 bra 	$L__BB0_54;
	shf.l.wrap.b32 	%r617, %r618, %r617, %r96;
	ld.local.u32 	%r370, [%rd50+16];
	shf.l.wrap.b32 	%r618, %r370, %r618, %r96;
$L__BB0_54:
	shr.u32 	%r371, %r617, 30;
	shf.l.wrap.b32 	%r372, %r618, %r617, 2;
	shl.b32 	%r373, %r618, 2;
	shr.u32 	%r374, %r372, 31;
	add.s32 	%r375, %r374, %r371;
	neg.s32 	%r376, %r375;
	setp.lt.s32 	%p54, %r92, 0;
	selp.b32 	%r619, %r376, %r375, %p54;
	xor.b32  	%r377, %r372, %r92;
	shr.s32 	%r378, %r372, 31;
	xor.b32  	%r379, %r378, %r372;
	xor.b32  	%r380, %r378, %r373;
	cvt.u64.u32 	%rd168, %r379;
	shl.b64 	%rd169, %rd168, 32;
	cvt.u64.u32 	%rd170, %r380;
	or.b64  	%rd171, %rd169, %rd170;
	cvt.rn.f64.s64 	%fd18, %rd171;
	mul.f64 	%fd19, %fd18, 0d3BF921FB54442D19;
	cvt.rn.f32.f64 	%f269, %fd19;
	neg.f32 	%f270, %f269;
	setp.lt.s32 	%p55, %r377, 0;
	selp.f32 	%f521, %f270, %f269, %p55;
	bra.uni 	$L__BB0_56;
$L__BB0_55:
	mov.f32 	%f271, 0f00000000;
	mul.rn.f32 	%f521, %f51, %f271;
	mov.b32 	%r619, 0;
$L__BB0_56:
	mul.rn.f32 	%f272, %f521, %f521;
	and.b32  	%r382, %r619, 1;
	setp.eq.b32 	%p56, %r382, 1;
	selp.f32 	%f273, 0f3F800000, %f521, %p56;
	fma.rn.f32 	%f274, %f272, %f273, 0f00000000;
	fma.rn.f32 	%f275, %f272, 0f37CBAC00, 0fBAB607ED;
	selp.f32 	%f276, %f275, 0fB94D4153, %p56;
	selp.f32 	%f277, 0f3D2AAABB, 0f3C0885E4, %p56;
	fma.rn.f32 	%f278, %f276, %f272, %f277;
	selp.f32 	%f279, 0fBEFFFFFF, 0fBE2AAAA8, %p56;
	fma.rn.f32 	%f280, %f278, %f272, %f279;
	fma.rn.f32 	%f281, %f280, %f274, %f273;
	and.b32  	%r383, %r619, 2;
	setp.eq.s32 	%p57, %r383, 0;
	mov.f32 	%f282, 0f00000000;
	sub.f32 	%f283, %f282, %f281;
	selp.f32 	%f284, %f281, %f283, %p57;
	mul.f32 	%f285, %f284, 0f472AEE8C;
	abs.f32 	%f57, %f285;
	add.f32 	%f58, %f36, %f28;
	mul.f32 	%f286, %f58, 0f3F22F983;
	cvt.rni.s32.f32 	%r623, %f286;
	cvt.rn.f32.s32 	%f287, %r623;
	fma.rn.f32 	%f288, %f287, 0fBFC90FDA, %f58;
	fma.rn.f32 	%f289, %f287, 0fB3A22168, %f288;
	fma.rn.f32 	%f522, %f287, 0fA7C234C5, %f289;
	abs.f32 	%f60, %f58;
	setp.ltu.f32 	%p58, %f60, 0f47CE4780;
	@%p58 bra 	$L__BB0_64;
	setp.eq.f32 	%p59, %f60, 0f7F800000;
	@%p59 bra 	$L__BB0_63;
	mov.b32 	%r106, %f58;
	shl.b32 	%r385, %r106, 8;
	or.b32  	%r107, %r385, -2147483648;
	mov.b64 	%rd271, 0;
	mov.b32 	%r620, 0;
	mov.u64 	%rd269, __cudart_i2opi_f;
	mov.u64 	%rd270, %rd1;
$L__BB0_59:
	.pragma "nounroll";
	ld.global.nc.u32 	%r386, [%rd269];
	mad.wide.u32 	%rd174, %r386, %r107, %rd271;
	shr.u64 	%rd271, %rd174, 32;
	st.local.u32 	[%rd270], %rd174;
	add.s32 	%r620, %r620, 1;
	add.s64 	%rd270, %rd270, 4;
	add.s64 	%rd269, %rd269, 4;
	setp.ne.s32 	%p60, %r620, 6;
	@%p60 bra 	$L__BB0_59;
	shr.u32 	%r387, %r106, 23;
	st.local.u32 	[%rd1+24], %rd271;
	and.b32  	%r110, %r387, 31;
	and.b32  	%r388, %r387, 224;
	add.s32 	%r389, %r388, -128;
	shr.u32 	%r390, %r389, 5;
	mul.wide.u32 	%rd175, %r390, 4;
	sub.s64 	%rd57, %rd1, %rd175;
	ld.local.u32 	%r621, [%rd57+24];
	ld.local.u32 	%r622, [%rd57+20];
	setp.eq.s32 	%p61, %r110, 0;
	@%p61 bra 	$L__BB0_62;
	shf.l.wrap.b32 	%r621, %r622, %r621, %r110;
	ld.local.u32 	%r391, [%rd57+16];
	shf.l.wrap.b32 	%r622, %r391, %r622, %r110;
$L__BB0_62:
	shr.u32 	%r392, %r621, 30;
	shf.l.wrap.b32 	%r393, %r622, %r621, 2;
	shl.b32 	%r394, %r622, 2;
	shr.u32 	%r395, %r393, 31;
	add.s32 	%r396, %r395, %r392;
	neg.s32 	%r397, %r396;
	setp.lt.s32 	%p62, %r106, 0;
	selp.b32 	%r623, %r397, %r396, %p62;
	xor.b32  	%r398, %r393, %r106;
	shr.s32 	%r399, %r393, 31;
	xor.b32  	%r400, %r399, %r393;
	xor.b32  	%r401, %r399, %r394;
	cvt.u64.u32 	%rd176, %r400;
	shl.b64 	%rd177, %rd176, 32;
	cvt.u64.u32 	%rd178, %r401;
	or.b64  	%rd179, %rd177, %rd178;
	cvt.rn.f64.s64 	%fd20, %rd179;
	mul.f64 	%fd21, %fd20, 0d3BF921FB54442D19;
	cvt.rn.f32.f64 	%f290, %fd21;
	neg.f32 	%f291, %f290;
	setp.lt.s32 	%p63, %r398, 0;
	selp.f32 	%f522, %f291, %f290, %p63;
	bra.uni 	$L__BB0_64;
$L__BB0_63:
	mov.f32 	%f292, 0f00000000;
	mul.rn.f32 	%f522, %f58, %f292;
	mov.b32 	%r623, 0;
$L__BB0_64:
	mul.rn.f32 	%f293, %f522, %f522;
	and.b32  	%r403, %r623, 1;
	setp.eq.b32 	%p64, %r403, 1;
	selp.f32 	%f294, 0f3F800000, %f522, %p64;
	fma.rn.f32 	%f295, %f293, %f294, 0f00000000;
	fma.rn.f32 	%f296, %f293, 0f37CBAC00, 0fBAB607ED;
	selp.f32 	%f297, %f296, 0fB94D4153, %p64;
	selp.f32 	%f298, 0f3D2AAABB, 0f3C0885E4, %p64;
	fma.rn.f32 	%f299, %f297, %f293, %f298;
	selp.f32 	%f300, 0fBEFFFFFF, 0fBE2AAAA8, %p64;
	fma.rn.f32 	%f301, %f299, %f293, %f300;
	fma.rn.f32 	%f302, %f301, %f295, %f294;
	and.b32  	%r404, %r623, 2;
	setp.eq.s32 	%p65, %r404, 0;
	mov.f32 	%f303, 0f00000000;
	sub.f32 	%f304, %f303, %f302;
	selp.f32 	%f305, %f302, %f304, %p65;
	mul.f32 	%f306, %f305, 0f472AEE8C;
	abs.f32 	%f64, %f306;
	add.s32 	%r119, %r3, %r4;
	cvt.rn.f32.s32 	%f307, %r119;
	add.f32 	%f308, %f307, 0f40A00000;
	mul.f32 	%f65, %f308, 0f414FD639;
	add.f32 	%f66, %f65, %f4;
	mul.f32 	%f309, %f66, 0f3F22F983;
	cvt.rni.s32.f32 	%r627, %f309;
	cvt.rn.f32.s32 	%f310, %r627;
	fma.rn.f32 	%f311, %f310, 0fBFC90FDA, %f66;
	fma.rn.f32 	%f312, %f310, 0fB3A22168, %f311;
	fma.rn.f32 	%f523, %f310, 0fA7C234C5, %f312;
	abs.f32 	%f68, %f66;
	setp.ltu.f32 	%p66, %f68, 0f47CE4780;
	@%p66 bra 	$L__BB0_72;
	setp.eq.f32 	%p67, %f68, 0f7F800000;
	@%p67 bra 	$L__BB0_71;
	mov.b32 	%r121, %f66;
	shl.b32 	%r406, %r121, 8;
	or.b32  	%r122, %r406, -2147483648;
	mov.b64 	%rd274, 0;
	mov.b32 	%r624, 0;
	mov.u64 	%rd272, __cudart_i2opi_f;
	mov.u64 	%rd273, %rd1;
$L__BB0_67:
	.pragma "nounroll";
	ld.global.nc.u32 	%r407, [%rd272];
	mad.wide.u32 	%rd182, %r407, %r122, %rd274;
	shr.u64 	%rd274, %rd182, 32;
	st.local.u32 	[%rd273], %rd182;
	add.s32 	%r624, %r624, 1;
	add.s64 	%rd273, %rd273, 4;
	add.s64 	%rd272, %rd272, 4;
	setp.ne.s32 	%p68, %r624, 6;
	@%p68 bra 	$L__BB0_67;
	shr.u32 	%r408, %r121, 23;
	st.local.u32 	[%rd1+24], %rd274;
	and.b32  	%r125, %r408, 31;
	and.b32  	%r409, %r408, 224;
	add.s32 	%r410, %r409, -128;
	shr.u32 	%r411, %r410, 5;
	mul.wide.u32 	%rd183, %r411, 4;
	sub.s64 	%rd64, %rd1, %rd183;
	ld.local.u32 	%r625, [%rd64+24];
	ld.local.u32 	%r626, [%rd64+20];
	setp.eq.s32 	%p69, %r125, 0;
	@%p69 bra 	$L__BB0_70;
	shf.l.wrap.b32 	%r625, %r626, %r625, %r125;
	ld.local.u32 	%r412, [%rd64+16];
	shf.l.wrap.b32 	%r626, %r412, %r626, %r125;
$L__BB0_70:
	shr.u32 	%r413, %r625, 30;
	shf.l.wrap.b32 	%r414, %r626, %r625, 2;
	shl.b32 	%r415, %r626, 2;
	shr.u32 	%r416, %r414, 31;
	add.s32 	%r417, %r416, %r413;
	neg.s32 	%r418, %r417;
	setp.lt.s32 	%p70, %r121, 0;
	selp.b32 	%r627, %r418, %r417, %p70;
	xor.b32  	%r419, %r414, %r121;
	shr.s32 	%r420, %r414, 31;
	xor.b32  	%r421, %r420, %r414;
	xor.b32  	%r422, %r420, %r415;
	cvt.u64.u32 	%rd184, %r421;
	shl.b64 	%rd185, %rd184, 32;
	cvt.u64.u32 	%rd186, %r422;
	or.b64  	%rd187, %rd185, %rd186;
	cvt.rn.f64.s64 	%fd22, %rd187;
	mul.f64 	%fd23, %fd22, 0d3BF921FB54442D19;
	cvt.rn.f32.f64 	%f313, %fd23;
	neg.f32 	%f314, %f313;
	setp.lt.s32 	%p71, %r419, 0;
	selp.f32 	%f523, %f314, %f313, %p71;
	bra.uni 	$L__BB0_72;
$L__BB0_71:
	mov.f32 	%f315, 0f00000000;
	mul.rn.f32 	%f523, %f66, %f315;
	mov.b32 	%r627, 0;
$L__BB0_72:
	mul.rn.f32 	%f316, %f523, %f523;
	and.b32  	%r424, %r627, 1;
	setp.eq.b32 	%p72, %r424, 1;
	selp.f32 	%f317, 0f3F800000, %f523, %p72;
	fma.rn.f32 	%f318, %f316, %f317, 0f00000000;
	fma.rn.f32 	%f319, %f316, 0f37CBAC00, 0fBAB607ED;
	selp.f32 	%f320, %f319, 0fB94D4153, %p72;
	selp.f32 	%f321, 0f3D2AAABB, 0f3C0885E4, %p72;
	fma.rn.f32 	%f322, %f320, %f316, %f321;
	selp.f32 	%f323, 0fBEFFFFFF, 0fBE2AAAA8, %p72;
	fma.rn.f32 	%f324, %f322, %f316, %f323;
	fma.rn.f32 	%f325, %f324, %f318, %f317;
	and.b32  	%r425, %r627, 2;
	setp.eq.s32 	%p73, %r425, 0;
	mov.f32 	%f326, 0f00000000;
	sub.f32 	%f327, %f326, %f325;
	selp.f32 	%f328, %f325, %f327, %p73;
	mul.f32 	%f329, %f328, 0f472AEE8C;
	abs.f32 	%f72, %f329;
	add.f32 	%f73, %f65, %f12;
	mul.f32 	%f330, %f73, 0f3F22F983;
	cvt.rni.s32.f32 	%r631, %f330;
	cvt.rn.f32.s32 	%f331, %r631;
	fma.rn.f32 	%f332, %f331, 0fBFC90FDA, %f73;
	fma.rn.f32 	%f333, %f331, 0fB3A22168, %f332;
	fma.rn.f32 	%f524, %f331, 0fA7C234C5, %f333;
	abs.f32 	%f75, %f73;
	setp.ltu.f32 	%p74, %f75, 0f47CE4780;
	@%p74 bra 	$L__BB0_80;
	setp.eq.f32 	%p75, %f75, 0f7F800000;
	@%p75 bra 	$L__BB0_79;
	mov.b32 	%r135, %f73;
	shl.b32 	%r427, %r135, 8;
	or.b32  	%r136, %r427, -2147483648;
	mov.b64 	%rd277, 0;
	mov.b32 	%r628, 0;
	mov.u64 	%rd275, __cudart_i2opi_f;
	mov.u64 	%rd276, %rd1;
$L__BB0_75:
	.pragma "nounroll";
	ld.global.nc.u32 	%r428, [%rd275];
	mad.wide.u32 	%rd190, %r428, %r136, %rd277;
	shr.u64 	%rd277, %rd190, 32;
	st.local.u32 	[%rd276], %rd190;
	add.s32 	%r628, %r628, 1;
	add.s64 	%rd276, %rd276, 4;
	add.s64 	%rd275, %rd275, 4;
	setp.ne.s32 	%p76, %r628, 6;
	@%p76 bra 	$L__BB0_75;
	shr.u32 	%r429, %r135, 23;
	st.local.u32 	[%rd1+24], %rd277;
	and.b32  	%r139, %r429, 31;
	and.b32  	%r430, %r429, 224;
	add.s32 	%r431, %r430, -128;
	shr.u32 	%r432, %r431, 5;
	mul.wide.u32 	%rd191, %r432, 4;
	sub.s64 	%rd71, %rd1, %rd191;
	ld.local.u32 	%r629, [%rd71+24];
	ld.local.u32 	%r630, [%rd71+20];
	setp.eq.s32 	%p77, %r139, 0;
	@%p77 bra 	$L__BB0_78;
	shf.l.wrap.b32 	%r629, %r630, %r629, %r139;
	ld.local.u32 	%r433, [%rd71+16];
	shf.l.wrap.b32 	%r630, %r433, %r630, %r139;
$L__BB0_78:
	shr.u32 	%r434, %r629, 30;
	shf.l.wrap.b32 	%r435, %r630, %r629, 2;
	shl.b32 	%r436, %r630, 2;
	shr.u32 	%r437, %r435, 31;
	add.s32 	%r438, %r437, %r434;
	neg.s32 	%r439, %r438;
	setp.lt.s32 	%p78, %r135, 0;
	selp.b32 	%r631, %r439, %r438, %p78;
	xor.b32  	%r440, %r435, %r135;
	shr.s32 	%r441, %r435, 31;
	xor.b32  	%r442, %r441, %r435;
	xor.b32  	%r443, %r441, %r436;
	cvt.u64.u32 	%rd192, %r442;
	shl.b64 	%rd193, %rd192, 32;
	cvt.u64.u32 	%rd194, %r443;
	or.b64  	%rd195, %rd193, %rd194;
	cvt.rn.f64.s64 	%fd24, %rd195;
	mul.f64 	%fd25, %fd24, 0d3BF921FB54442D19;
	cvt.rn.f32.f64 	%f334, %fd25;
	neg.f32 	%f335, %f334;
	setp.lt.s32 	%p79, %r440, 0;
	selp.f32 	%f524, %f335, %f334, %p79;
	bra.uni 	$L__BB0_80;
$L__BB0_79:
	mov.f32 	%f336, 0f00000000;
	mul.rn.f32 	%f524, %f73, %f336;
	mov.b32 	%r631, 0;
$L__BB0_80:
	mul.rn.f32 	%f337, %f524, %f524;
	and.b32  	%r445, %r631, 1;
	setp.eq.b32 	%p80, %r445, 1;
	selp.f32 	%f338, 0f3F800000, %f524, %p80;
	fma.rn.f32 	%f339, %f337, %f338, 0f00000000;
	fma.rn.f32 	%f340, %f337, 0f37CBAC00, 0fBAB607ED;
	selp.f32 	%f341, %f340, 0fB94D4153, %p80;
	selp.f32 	%f342, 0f3D2AAABB, 0f3C0885E4, %p80;
	fma.rn.f32 	%f343, %f341, %f337, %f342;
	selp.f32 	%f344, 0fBEFFFFFF, 0fBE2AAAA8, %p80;
	fma.rn.f32 	%f345, %f343, %f337, %f344;
	fma.rn.f32 	%f346, %f345, %f339, %f338;
	and.b32  	%r446, %r631, 2;
	setp.eq.s32 	%p81, %r446, 0;
	mov.f32 	%f347, 0f00000000;
	sub.f32 	%f348, %f347, %f346;
	selp.f32 	%f349, %f346, %f348, %p81;
	mul.f32 	%f350, %f349, 0f472AEE8C;
	abs.f32 	%f79, %f350;
	add.f32 	%f80, %f65, %f20;
	mul.f32 	%f351, %f80, 0f3F22F983;
	cvt.rni.s32.f32 	%r635, %f351;
	cvt.rn.f32.s32 	%f352, %r635;
	fma.rn.f32 	%f353, %f352, 0fBFC90FDA, %f80;
	fma.rn.f32 	%f354, %f352, 0fB3A22168, %f353;
	fma.rn.f32 	%f525, %f352, 0fA7C234C5, %f354;
	abs.f32 	%f82, %f80;
	setp.ltu.f32 	%p82, %f82, 0f47CE4780;
	@%p82 bra 	$L__BB0_88;
	setp.eq.f32 	%p83, %f82, 0f7F800000;
	@%p83 bra 	$L__BB0_87;
	mov.b32 	%r149, %f80;
	shl.b32 	%r448, %r149, 8;
	or.b32  	%r150, %r448, -2147483648;
	mov.b64 	%rd280, 0;
	mov.b32 	%r632, 0;
	mov.u64 	%rd278, __cudart_i2opi_f;
	mov.u64 	%rd279, %rd1;
$L__BB0_83:
	.pragma "nounroll";
	ld.global.nc.u32 	%r449, [%rd278];
	mad.wide.u32 	%rd198, %r449, %r150, %rd280;
	shr.u64 	%rd280, %rd198, 32;
	st.local.u32 	[%rd279], %rd198;
	add.s32 	%r632, %r632, 1;
	add.s64 	%rd279, %rd279, 4;
	add.s64 	%rd278, %rd278, 4;
	setp.ne.s32 	%p84, %r632, 6;
	@%p84 bra 	$L__BB0_83;
	shr.u32 	%r450, %r149, 23;
	st.local.u32 	[%rd1+24], %rd280;
	and.b32  	%r153, %r450, 31;
	and.b32  	%r451, %r450, 224;
	add.s32 	%r452, %r451, -128;
	shr.u32 	%r453, %r452, 5;
	mul.wide.u32 	%rd199, %r453, 4;
	sub.s64 	%rd78, %rd1, %rd199;
	ld.local.u32 	%r633, [%rd78+24];
	ld.local.u32 	%r634, [%rd78+20];
	setp.eq.s32 	%p85, %r153, 0;
	@%p85 bra 	$L__BB0_86;
	shf.l.wrap.b32 	%r633, %r634, %r633, %r153;
	ld.local.u32 	%r454, [%rd78+16];
	shf.l.wrap.b32 	%r634, %r454, %r634, %r153;
$L__BB0_86:
	shr.u32 	%r455, %r633, 30;
	shf.l.wrap.b32 	%r456, %r634, %r633, 2;
	shl.b32 	%r457, %r634, 2;
	shr.u32 	%r458, %r456, 31;
	add.s32 	%r459, %r458, %r455;
	neg.s32 	%r460, %r459;
	setp.lt.s32 	%p86, %r149, 0;
	selp.b32 	%r635, %r460, %r459, %p86;
	xor.b32  	%r461, %r456, %r149;
	shr.s32 	%r462, %r456, 31;
	xor.b32  	%r463, %r462, %r456;
	xor.b32  	%r464, %r462, %r457;
	cvt.u64.u32 	%rd200, %r463;
	shl.b64 	%rd201, %rd200, 32;
	cvt.u64.u32 	%rd202, %r464;
	or.b64  	%rd203, %rd201, %rd202;
	cvt.rn.f64.s64 	%fd26, %rd203;
	mul.f64 	%fd27, %fd26, 0d3BF921FB54442D19;
	cvt.rn.f32.f64 	%f355, %fd27;
	neg.f32 	%f356, %f355;
	setp.lt.s32 	%p87, %r461, 0;
	selp.f32 	%f525, %f356, %f355, %p87;
	bra.uni 	$L__BB0_88;
$L__BB0_87:
	mov.f32 	%f357, 0f00000000;
	mul.rn.f32 	%f525, %f80, %f357;
	mov.b32 	%r635, 0;
$L__BB0_88:
	mul.rn.f32 	%f358, %f525, %f525;
	and.b32  	%r466, %r635, 1;
	setp.eq.b32 	%p88, %r466, 1;
	selp.f32 	%f359, 0f3F800000, %f525, %p88;
	fma.rn.f32 	%f360, %f358, %f359, 0f00000000;
	fma.rn.f32 	%f361, %f358, 0f37CBAC00, 0fBAB607ED;
	selp.f32 	%f362, %f361, 0fB94D4153, %p88;
	selp.f32 	%f363, 0f3D2AAABB, 0f3C0885E4, %p88;
	fma.rn.f32 	%f364, %f362, %f358, %f363;
	selp.f32 	%f365, 0fBEFFFFFF, 0fBE2AAAA8, %p88;
	fma.rn.f32 	%f366, %f364, %f358, %f365;
	fma.rn.f32 	%f367, %f366, %f360, %f359;
	and.b32  	%r467, %r635, 2;
	setp.eq.s32 	%p89, %r467, 0;
	mov.f32 	%f368, 0f00000000;
	sub.f32 	%f369, %f368, %f367;
	selp.f32 	%f370, %f367, %f369, %p89;
	mul.f32 	%f371, %f370, 0f472AEE8C;
	abs.f32 	%f86, %f371;
	add.f32 	%f87, %f65, %f28;
	mul.f32 	%f372, %f87, 0f3F22F983;
	cvt.rni.s32.f32 	%r639, %f372;
	cvt.rn.f32.s32 	%f373, %r639;
	fma.rn.f32 	%f374, %f373, 0fBFC90FDA, %f87;
	fma.rn.f32 	%f375, %f373, 0fB3A22168, %f374;
	fma.rn.f32 	%f526, %f373, 0fA7C234C5, %f375;
	abs.f32 	%f89, %f87;
	setp.ltu.f32 	%p90, %f89, 0f47CE4780;
	@%p90 bra 	$L__BB0_96;
	setp.eq.f32 	%p91, %f89, 0f7F800000;
	@%p91 bra 	$L__BB0_95;
	mov.b32 	%r163, %f87;
	shl.b32 	%r469, %r163, 8;
	or.b32  	%r164, %r469, -2147483648;
	mov.b64 	%rd283, 0;
	mov.b32 	%r636, 0;
	mov.u64 	%rd281, __cudart_i2opi_f;
	mov.u64 	%rd282, %rd1;
$L__BB0_91:
	.pragma "nounroll";
	ld.global.nc.u32 	%r470, [%rd281];
	mad.wide.u32 	%rd206, %r470, %r164, %rd283;
	shr.u64 	%rd283, %rd206, 32;
	st.local.u32 	[%rd282], %rd206;
	add.s32 	%r636, %r636, 1;
	add.s64 	%rd282, %rd282, 4;
	add.s64 	%rd281, %rd281, 4;
	setp.ne.s32 	%p92, %r636, 6;
	@%p92 bra 	$L__BB0_91;
	shr.u32 	%r471, %r163, 23;
	st.local.u32 	[%rd1+24], %rd283;
	and.b32  	%r167, %r471, 31;
	and.b32  	%r472, %r471, 224;
	add.s32 	%r473, %r472, -128;
	shr.u32 	%r474, %r473, 5;
	mul.wide.u32 	%rd207, %r474, 4;
	sub.s64 	%rd85, %rd1, %rd207;
	ld.local.u32 	%r637, [%rd85+24];
	ld.local.u32 	%r638, [%rd85+20];
	setp.eq.s32 	%p93, %r167, 0;
	@%p93 bra 	$L__BB0_94;
	shf.l.wrap.b32 	%r637, %r638, %r637, %r167;
	ld.local.u32 	%r475, [%rd85+16];
	shf.l.wrap.b32 	%r638, %r475, %r638, %r167;
$L__BB0_94:
	shr.u32 	%r476, %r637, 30;
	shf.l.wrap.b32 	%r477, %r638, %r637, 2;
	shl.b32 	%r478, %r638, 2;
	shr.u32 	%r479, %r477, 31;
	add.s32 	%r480, %r479, %r476;
	neg.s32 	%r481, %r480;
	setp.lt.s32 	%p94, %r163, 0;
	selp.b32 	%r639, %r481, %r480, %p94;
	xor.b32  	%r482, %r477, %r163;
	shr.s32 	%r483, %r477, 31;
	xor.b32  	%r484, %r483, %r477;
	xor.b32  	%r485, %r483, %r478;
	cvt.u64.u32 	%rd208, %r484;
	shl.b64 	%rd209, %rd208, 32;
	cvt.u64.u32 	%rd210, %r485;
	or.b64  	%rd211, %rd209, %rd210;
	cvt.rn.f64.s64 	%fd28, %rd211;
	mul.f64 	%fd29, %fd28, 0d3BF921FB54442D19;
	cvt.rn.f32.f64 	%f376, %fd29;
	neg.f32 	%f377, %f376;
	setp.lt.s32 	%p95, %r482, 0;
	selp.f32 	%f526, %f377, %f376, %p95;
	bra.uni 	$L__BB0_96;
$L__BB0_95:
	mov.f32 	%f378, 0f00000000;
	mul.rn.f32 	%f526, %f87, %f378;
	mov.b32 	%r639, 0;
$L__BB0_96:
	mul.rn.f32 	%f379, %f526, %f526;
	and.b32  	%r487, %r639, 1;
	setp.eq.b32 	%p96, %r487, 1;
	selp.f32 	%f380, 0f3F800000, %f526, %p96;
	fma.rn.f32 	%f381, %f379, %f380, 0f00000000;
	fma.rn.f32 	%f382, %f379, 0f37CBAC00, 0fBAB607ED;
	selp.f32 	%f383, %f382, 0fB94D4153, %p96;
	selp.f32 	%f384, 0f3D2AAABB, 0f3C0885E4, %p96;
	fma.rn.f32 	%f385, %f383, %f379, %f384;
	selp.f32 	%f386, 0fBEFFFFFF, 0fBE2AAAA8, %p96;
	fma.rn.f32 	%f387, %f385, %f379, %f386;
	fma.rn.f32 	%f388, %f387, %f381, %f380;
	and.b32  	%r488, %r639, 2;
	setp.eq.s32 	%p97, %r488, 0;
	mov.f32 	%f389, 0f00000000;
	sub.f32 	%f390, %f389, %f388;
	selp.f32 	%f391, %f388, %f390, %p97;
	mul.f32 	%f392, %f391, 0f472AEE8C;
	abs.f32 	%f93, %f392;
	add.s32 	%r489, %r119, %r3;
	cvt.rn.f32.s32 	%f393, %r489;
	add.f32 	%f394, %f393, 0f40A00000;
	mul.f32 	%f94, %f394, 0f414FD639;
	add.f32 	%f95, %f94, %f4;
	mul.f32 	%f395, %f95, 0f3F22F983;
	cvt.rni.s32.f32 	%r643, %f395;
	cvt.rn.f32.s32 	%f396, %r643;
	fma.rn.f32 	%f397, %f396, 0fBFC90FDA, %f95;
	fma.rn.f32 	%f398, %f396, 0fB3A22168, %f397;
	fma.rn.f32 	%f527, %f396, 0fA7C234C5, %f398;
	abs.f32 	%f97, %f95;
	setp.ltu.f32 	%p98, %f97, 0f47CE4780;
	@%p98 bra 	$L__BB0_104;
	setp.eq.f32 	%p99, %f97, 0f7F800000;
	@%p99 bra 	$L__BB0_103;
	mov.b32 	%r177, %f95;
	shl.b32 	%r491, %r177, 8;
	or.b32  	%r178, %r491, -2147483648;
	mov.b64 	%rd286, 0;
	mov.b32 	%r640, 0;
	mov.u64 	%rd284, __cudart_i2opi_f;
	mov.u64 	%rd285, %rd1;
$L__BB0_99:
	.pragma "nounroll";
	ld.global.nc.u32 	%r492, [%rd284];
	mad.wide.u32 	%rd214, %r492, %r178, %rd286;
	shr.u64 	%rd286, %rd214, 32;
	st.local.u32 	[%rd285], %rd214;
	add.s32 	%r640, %r640, 1;
	add.s64 	%rd285, %rd285, 4;
	add.s64 	%rd284, %rd284, 4;
	setp.ne.s32 	%p100, %r640, 6;
	@%p100 bra 	$L__BB0_99;
	shr.u32 	%r493, %r177, 23;
	st.local.u32 	[%rd1+24], %rd286;
	and.b32  	%r181, %r493, 31;
	and.b32  	%r494, %r493, 224;
	add.s32 	%r495, %r494, -128;
	shr.u32 	%r496, %r495, 5;
	mul.wide.u32 	%rd215, %r496, 4;
	sub.s64 	%rd92, %rd1, %rd215;
	ld.local.u32 	%r641, [%rd92+24];
	ld.local.u32 	%r642, [%rd92+20];
	setp.eq.s32 	%p101, %r181, 0;
	@%p101 bra 	$L__BB0_102;
	shf.l.wrap.b32 	%r641, %r642, %r641, %r181;
	ld.local.u32 	%r497, [%rd92+16];
	shf.l.wrap.b32 	%r642, %r497, %r642, %r181;
$L__BB0_102:
	shr.u32 	%r498, %r641, 30;
	shf.l.wrap.b32 	%r499, %r642, %r641, 2;
	shl.b32 	%r500, %r642, 2;
	shr.u32 	%r501, %r499, 31;
	add.s32 	%r502, %r501, %r498;
	neg.s32 	%r503, %r502;
	setp.lt.s32 	%p102, %r177, 0;
	selp.b32 	%r643, %r503, %r502, %p102;
	xor.b32  	%r504, %r499, %r177;
	shr.s32 	%r505, %r499, 31;
	xor.b32  	%r506, %r505, %r499;
	xor.b32  	%r507, %r505, %r500;
	cvt.u64.u32 	%rd216, %r506;
	shl.b64 	%rd217, %rd216, 32;
	cvt.u64.u32 	%rd218, %r507;
	or.b64  	%rd219, %rd217, %rd218;
	cvt.rn.f64.s64 	%fd30, %rd219;
	mul.f64 	%fd31, %fd30, 0d3BF921FB54442D19;
	cvt.rn.f32.f64 	%f399, %fd31;
	neg.f32 	%f400, %f399;
	setp.lt.s32 	%p103, %r504, 0;
	selp.f32 	%f527, %f400, %f399, %p103;
	bra.uni 	$L__BB0_104;
$L__BB0_103:
	mov.f32 	%f401, 0f00000000;
	mul.rn.f32 	%f527, %f95, %f401;
	mov.b32 	%r643, 0;
$L__BB0_104:
	mul.rn.f32 	%f402, %f527, %f527;
	and.b32  	%r509, %r643, 1;
	setp.eq.b32 	%p104, %r509, 1;
	selp.f32 	%f403, 0f3F800000, %f527, %p104;
	fma.rn.f32 	%f404, %f402, %f403, 0f00000000;
	fma.rn.f32 	%f405, %f402, 0f37CBAC00, 0fBAB607ED;
	selp.f32 	%f406, %f405, 0fB94D4153, %p104;
	selp.f32 	%f407, 0f3D2AAABB, 0f3C0885E4, %p104;
	fma.rn.f32 	%f408, %f406, %f402, %f407;
	selp.f32 	%f409, 0fBEFFFFFF, 0fBE2AAAA8, %p104;
	fma.rn.f32 	%f410, %f408, %f402, %f409;
	fma.rn.f32 	%f411, %f410, %f404, %f403;
	and.b32  	%r510, %r643, 2;
	setp.eq.s32 	%p105, %r510, 0;
	mov.f32 	%f412, 0f00000000;
	sub.f32 	%f413, %f412, %f411;
	selp.f32 	%f414, %f411, %f413, %p105;
	mul.f32 	%f415, %f414, 0f472AEE8C;
	abs.f32 	%f101, %f415;
	add.f32 	%f102, %f94, %f12;
	mul.f32 	%f416, %f102, 0f3F22F983;
	cvt.rni.s32.f32 	%r647, %f416;
	cvt.rn.f32.s32 	%f417, %r647;
	fma.rn.f32 	%f418, %f417, 0fBFC90FDA, %f102;
	fma.rn.f32 	%f419, %f417, 0fB3A22168, %f418;
	fma.rn.f32 	%f528, %f417, 0fA7C234C5, %f419;
	abs.f32 	%f104, %f102;
	setp.ltu.f32 	%p106, %f104, 0f47CE4780;
	@%p106 bra 	$L__BB0_112;
	setp.eq.f32 	%p107, %f104, 0f7F800000;
	@%p107 bra 	$L__BB0_111;
	mov.b32 	%r191, %f102;
	shl.b32 	%r512, %r191, 8;
	or.b32  	%r192, %r512, -2147483648;
	mov.b64 	%rd289, 0;
	mov.b32 	%r644, 0;
	mov.u64 	%rd287, __cudart_i2opi_f;
	mov.u64 	%rd288, %rd1;
$L__BB0_107:
	.pragma "nounroll";
	ld.global.nc.u32 	%r513, [%rd287];
	mad.wide.u32 	%rd222, %r513, %r192, %rd289;
	shr.u64 	%rd289, %rd222, 32;
	st.local.u32 	[%rd288], %rd222;
	add.s32 	%r644, %r644, 1;
	add.s64 	%rd288, %rd288, 4;
	add.s64 	%rd287, %rd287, 4;
	setp.ne.s32 	%p108, %r644, 6;
	@%p108 bra 	$L__BB0_107;
	shr.u32 	%r514, %r191, 23;
	st.local.u32 	[%rd1+24], %rd289;
	and.b32  	%r195, %r514, 31;
	and.b32  	%r515, %r514, 224;
	add.s32 	%r516, %r515, -128;
	shr.u32 	%r517, %r516, 5;
	mul.wide.u32 	%rd223, %r517, 4;
	sub.s64 	%rd99, %rd1, %rd223;
	ld.local.u32 	%r645, [%rd99+24];
	ld.local.u32 	%r646, [%rd99+20];
	setp.eq.s32 	%p109, %r195, 0;
	@%p109 bra 	$L__BB0_110;
	shf.l.wrap.b32 	%r645, %r646, %r645, %r195;
	ld.local.u32 	%r518, [%rd99+16];
	shf.l.wrap.b32 	%r646, %r518, %r646, %r195;
$L__BB0_110:
	shr.u32 	%r519, %r645, 30;
	shf.l.wrap.b32 	%r520, %r646, %r645, 2;
	shl.b32 	%r521, %r646, 2;
	shr.u32 	%r522, %r520, 31;
	add.s32 	%r523, %r522, %r519;
	neg.s32 	%r524, %r523;
	setp.lt.s32 	%p110, %r191, 0;
	selp.b32 	%r647, %r524, %r523, %p110;
	xor.b32  	%r525, %r520, %r191;
	shr.s32 	%r526, %r520, 31;
	xor.b32  	%r527, %r526, %r520;
	xor.b32  	%r528, %r526, %r521;
	cvt.u64.u32 	%rd224, %r527;
	shl.b64 	%rd225, %rd224, 32;
	cvt.u64.u32 	%rd226, %r528;
	or.b64  	%rd227, %rd225, %rd226;
	cvt.rn.f64.s64 	%fd32, %rd227;
	mul.f64 	%fd33, %fd32, 0d3BF921FB54442D19;
	cvt.rn.f32.f64 	%f420, %fd33;
	neg.f32 	%f421, %f420;
	setp.lt.s32 	%p111, %r525, 0;
	selp.f32 	%f528, %f421, %f420, %p111;
	bra.uni 	$L__BB0_112;
$L__BB0_111:
	mov.f32 	%f422, 0f00000000;
	mul.rn.f32 	%f528, %f102, %f422;
	mov.b32 	%r647, 0;
$L__BB0_112:
	mul.rn.f32 	%f423, %f528, %f528;
	and.b32  	%r530, %r647, 1;
	setp.eq.b32 	%p112, %r530, 1;
	selp.f32 	%f424, 0f3F800000, %f528, %p112;
	fma.rn.f32 	%f425, %f423, %f424, 0f00000000;
	fma.rn.f32 	%f426, %f423, 0f37CBAC00, 0fBAB607ED;
	selp.f32 	%f427, %f426, 0fB94D4153, %p112;
	selp.f32 	%f428, 0f3D2AAABB, 0f3C0885E4, %p112;
	fma.rn.f32 	%f429, %f427, %f423, %f428;
	selp.f32 	%f430, 0fBEFFFFFF, 0fBE2AAAA8, %p112;
	fma.rn.f32 	%f431, %f429, %f423, %f430;
	fma.rn.f32 	%f432, %f431, %f425, %f424;
	and.b32  	%r531, %r647, 2;
	setp.eq.s32 	%p113, %r531, 0;
	mov.f32 	%f433, 0f00000000;
	sub.f32 	%f434, %f433, %f432;
	selp.f32 	%f435, %f432, %f434, %p113;
	mul.f32 	%f436, %f435, 0f472AEE8C;
	abs.f32 	%f108, %f436;
	add.f32 	%f109, %f94, %f20;
	mul.f32 	%f437, %f109, 0f3F22F983;
	cvt.rni.s32.f32 	%r651, %f437;
	cvt.rn.f32.s32 	%f438, %r651;
	fma.rn.f32 	%f439, %f438, 0fBFC90FDA, %f109;
	fma.rn.f32 	%f440, %f438, 0fB3A22168, %f439;
	fma.rn.f32 	%f529, %f438, 0fA7C234C5, %f440;
	abs.f32 	%f111, %f109;
	setp.ltu.f32 	%p114, %f111, 0f47CE4780;
	@%p114 bra 	$L__BB0_120;
	setp.eq.f32 	%p115, %f111, 0f7F800000;
	@%p115 bra 	$L__BB0_119;
	mov.b32 	%r205, %f109;
	shl.b32 	%r533, %r205, 8;
	or.b32  	%r206, %r533, -2147483648;
	mov.b64 	%rd292, 0;
	mov.b32 	%r648, 0;
	mov.u64 	%rd290, __cudart_i2opi_f;
	mov.u64 	%rd291, %rd1;
$L__BB0_115:
	.pragma "nounroll";
	ld.global.nc.u32 	%r534, [%rd290];
	mad.wide.u32 	%rd230, %r534, %r206, %rd292;
	shr.u64 	%rd292, %rd230, 32;
	st.local.u32 	[%rd291], %rd230;
	add.s32 	%r648, %r648, 1;
	add.s64 	%rd291, %rd291, 4;
	add.s64 	%rd290, %rd290, 4;
	setp.ne.s32 	%p116, %r648, 6;
	@%p116 bra 	$L__BB0_115;
	shr.u32 	%r535, %r205, 23;
	st.local.u32 	[%rd1+24], %rd292;
	and.b32  	%r209, %r535, 31;
	and.b32  	%r536, %r535, 224;
	add.s32 	%r537, %r536, -128;
	shr.u32 	%r538, %r537, 5;
	mul.wide.u32 	%rd231, %r538, 4;
	sub.s64 	%rd106, %rd1, %rd231;
	ld.local.u32 	%r649, [%rd106+24];
	ld.local.u32 	%r650, [%rd106+20];
	setp.eq.s32 	%p117, %r209, 0;
	@%p117 bra 	$L__BB0_118;
	shf.l.wrap.b32 	%r649, %r650, %r649, %r209;
	ld.local.u32 	%r539, [%rd106+16];
	shf.l.wrap.b32 	%r650, %r539, %r650, %r209;
$L__BB0_118:
	shr.u32 	%r540, %r649, 30;
	shf.l.wrap.b32 	%r541, %r650, %r649, 2;
	shl.b32 	%r542, %r650, 2;
	shr.u32 	%r543, %r541, 31;
	add.s32 	%r544, %r543, %r540;
	neg.s32 	%r545, %r544;
	setp.lt.s32 	%p118, %r205, 0;
	selp.b32 	%r651, %r545, %r544, %p118;
	xor.b32  	%r546, %r541, %r205;
	shr.s32 	%r547, %r541, 31;
	xor.b32  	%r548, %r547, %r541;
	xor.b32  	%r549, %r547, %r542;
	cvt.u64.u32 	%rd232, %r548;
	shl.b64 	%rd233, %rd232, 32;
	cvt.u64.u32 	%rd234, %r549;
	or.b64  	%rd235, %rd233, %rd234;
	cvt.rn.f64.s64 	%fd34, %rd235;
	mul.f64 	%fd35, %fd34, 0d3BF921FB54442D19;
	cvt.rn.f32.f64 	%f441, %fd35;
	neg.f32 	%f442, %f441;
	setp.lt.s32 	%p119, %r546, 0;
	selp.f32 	%f529, %f442, %f441, %p119;
	bra.uni 	$L__BB0_120;
$L__BB0_119:
	mov.f32 	%f443, 0f00000000;
	mul.rn.f32 	%f529, %f109, %f443;
	mov.b32 	%r651, 0;
$L__BB0_120:
	mul.rn.f32 	%f444, %f529, %f529;
	and.b32  	%r551, %r651, 1;
	setp.eq.b32 	%p120, %r551, 1;
	selp.f32 	%f445, 0f3F800000, %f529, %p120;
	fma.rn.f32 	%f446, %f444, %f445, 0f00000000;
	fma.rn.f32 	%f447, %f444, 0f37CBAC00, 0fBAB607ED;
	selp.f32 	%f448, %f447, 0fB94D4153, %p120;
	selp.f32 	%f449, 0f3D2AAABB, 0f3C0885E4, %p120;
	fma.rn.f32 	%f450, %f448, %f444, %f449;
	selp.f32 	%f451, 0fBEFFFFFF, 0fBE2AAAA8, %p120;
	fma.rn.f32 	%f452, %f450, %f444, %f451;
	fma.rn.f32 	%f453, %f452, %f446, %f445;
	and.b32  	%r552, %r651, 2;
	setp.eq.s32 	%p121, %r552, 0;
	mov.f32 	%f454, 0f00000000;
	sub.f32 	%f455, %f454, %f453;
	selp.f32 	%f456, %f453, %f455, %p121;
	mul.f32 	%f457, %f456, 0f472AEE8C;
	abs.f32 	%f115, %f457;
	add.f32 	%f116, %f94, %f28;
	mul.f32 	%f458, %f116, 0f3F22F983;
	cvt.rni.s32.f32 	%r655, %f458;
	cvt.rn.f32.s32 	%f459, %r655;
	fma.rn.f32 	%f460, %f459, 0fBFC90FDA, %f116;
	fma.rn.f32 	%f461, %f459, 0fB3A22168, %f460;
	fma.rn.f32 	%f530, %f459, 0fA7C234C5, %f461;
	abs.f32 	%f118, %f116;
	setp.ltu.f32 	%p122, %f118, 0f47CE4780;
	@%p122 bra 	$L__BB0_128;
	setp.eq.f32 	%p123, %f118, 0f7F800000;
	@%p123 bra 	$L__BB0_127;
	mov.b32 	%r219, %f116;
	shl.b32 	%r554, %r219, 8;
	or.b32  	%r220, %r554, -2147483648;
	mov.b64 	%rd295, 0;
	mov.b32 	%r652, 0;
	mov.u64 	%rd293, __cudart_i2opi_f;
	mov.u64 	%rd294, %rd1;
$L__BB0_123:
	.pragma "nounroll";
	ld.global.nc.u32 	%r555, [%rd293];
	mad.wide.u32 	%rd238, %r555, %r220, %rd295;
	shr.u64 	%rd295, %rd238, 32;
	st.local.u32 	[%rd294], %rd238;
	add.s32 	%r652, %r652, 1;
	add.s64 	%rd294, %rd294, 4;
	add.s64 	%rd293, %rd293, 4;
	setp.ne.s32 	%p124, %r652, 6;
	@%p124 bra 	$L__BB0_123;
	shr.u32 	%r556, %r219, 23;
	st.local.u32 	[%rd1+24], %rd295;
	and.b32  	%r223, %r556, 31;
	and.b32  	%r557, %r556, 224;
	add.s32 	%r558, %r557, -128;
	shr.u32 	%r559, %r558, 5;
	mul.wide.u32 	%rd239, %r559, 4;
	sub.s64 	%rd113, %rd1, %rd239;
	ld.local.u32 	%r653, [%rd113+24];
	ld.local.u32 	%r654, [%rd113+20];
	setp.eq.s32 	%p125, %r223, 0;
	@%p125 bra 	$L__BB0_126;
	shf.l.wrap.b32 	%r653, %r654, %r653, %r223;
	ld.local.u32 	%r560, [%rd113+16];
	shf.l.wrap.b32 	%r654, %r560, %r654, %r223;
$L__BB0_126:
	shr.u32 	%r561, %r653, 30;
	shf.l.wrap.b32 	%r562, %r654, %r653, 2;
	shl.b32 	%r563, %r654, 2;
	shr.u32 	%r564, %r562, 31;
	add.s32 	%r565, %r564, %r561;
	neg.s32 	%r566, %r565;
	setp.lt.s32 	%p126, %r219, 0;
	selp.b32 	%r655, %r566, %r565, %p126;
	xor.b32  	%r567, %r562, %r219;
	shr.s32 	%r568, %r562, 31;
	xor.b32  	%r569, %r568, %r562;
	xor.b32  	%r570, %r568, %r563;
	cvt.u64.u32 	%rd240, %r569;
	shl.b64 	%rd241, %rd240, 32;
	cvt.u64.u32 	%rd242, %r570;
	or.b64  	%rd243, %rd241, %rd242;
	cvt.rn.f64.s64 	%fd36, %rd243;
	mul.f64 	%fd37, %fd36, 0d3BF921FB54442D19;
	cvt.rn.f32.f64 	%f462, %fd37;
	neg.f32 	%f463, %f462;
	setp.lt.s32 	%p127, %r567, 0;
	selp.f32 	%f530, %f463, %f462, %p127;
	bra.uni 	$L__BB0_128;
$L__BB0_127:
	mov.f32 	%f464, 0f00000000;
	mul.rn.f32 	%f530, %f116, %f464;
	mov.b32 	%r655, 0;
$L__BB0_128:
	ld.param.u64 	%rd247, [_Z9addKernelPf_param_0];
	cvt.rzi.s32.f32 	%r572, %f115;
	cvt.rn.f32.s32 	%f465, %r572;
	sub.f32 	%f466, %f115, %f465;
	cvt.f64.f32 	%fd38, %f466;
	cvt.rzi.s32.f32 	%r573, %f108;
	cvt.rn.f32.s32 	%f467, %r573;
	sub.f32 	%f468, %f108, %f467;
	cvt.f64.f32 	%fd39, %f468;
	cvt.rzi.s32.f32 	%r574, %f101;
	cvt.rn.f32.s32 	%f469, %r574;
	sub.f32 	%f470, %f101, %f469;
	cvt.f64.f32 	%fd40, %f470;
	cvt.rzi.s32.f32 	%r575, %f93;
	cvt.rn.f32.s32 	%f471, %r575;
	sub.f32 	%f472, %f93, %f471;
	cvt.f64.f32 	%fd41, %f472;
	cvt.rzi.s32.f32 	%r576, %f86;
	cvt.rn.f32.s32 	%f473, %r576;
	sub.f32 	%f474, %f86, %f473;
	cvt.f64.f32 	%fd42, %f474;
	cvt.rzi.s32.f32 	%r577, %f79;
	cvt.rn.f32.s32 	%f475, %r577;
	sub.f32 	%f476, %f79, %f475;
	cvt.f64.f32 	%fd43, %f476;
	cvt.rzi.s32.f32 	%r578, %f72;
	cvt.rn.f32.s32 	%f477, %r578;
	sub.f32 	%f478, %f72, %f477;
	cvt.f64.f32 	%fd44, %f478;
	cvt.rzi.s32.f32 	%r579, %f64;
	cvt.rn.f32.s32 	%f479, %r579;
	sub.f32 	%f480, %f64, %f479;
	cvt.f64.f32 	%fd45, %f480;
	cvt.rzi.s32.f32 	%r580, %f57;
	cvt.rn.f32.s32 	%f481, %r580;
	sub.f32 	%f482, %f57, %f481;
	cvt.f64.f32 	%fd46, %f482;
	cvt.rzi.s32.f32 	%r581, %f50;
	cvt.rn.f32.s32 	%f483, %r581;
	sub.f32 	%f484, %f50, %f483;
	cvt.f64.f32 	%fd47, %f484;
	cvt.rzi.s32.f32 	%r582, %f43;
	cvt.rn.f32.s32 	%f485, %r582;
	sub.f32 	%f486, %f43, %f485;
	cvt.f64.f32 	%fd48, %f486;
	cvt.rzi.s32.f32 	%r583, %f35;
	cvt.rn.f32.s32 	%f487, %r583;
	sub.f32 	%f488, %f35, %f487;
	cvt.f64.f32 	%fd49, %f488;
	cvt.rzi.s32.f32 	%r584, %f27;
	cvt.rn.f32.s32 	%f489, %r584;
	sub.f32 	%f490, %f27, %f489;
	cvt.f64.f32 	%fd50, %f490;
	cvt.rzi.s32.f32 	%r585, %f19;
	cvt.rn.f32.s32 	%f491, %r585;
	sub.f32 	%f492, %f19, %f491;
	cvt.f64.f32 	%fd51, %f492;
	cvt.rzi.s32.f32 	%r586, %f11;
	cvt.rn.f32.s32 	%f493, %r586;
	sub.f32 	%f494, %f11, %f493;
	cvt.f64.f32 	%fd52, %f494;
	mul.rn.f32 	%f495, %f530, %f530;
	and.b32  	%r587, %r655, 1;
	setp.eq.b32 	%p128, %r587, 1;
	selp.f32 	%f496, 0f3F800000, %f530, %p128;
	fma.rn.f32 	%f497, %f495, %f496, 0f00000000;
	fma.rn.f32 	%f498, %f495, 0f37CBAC00, 0fBAB607ED;
	selp.f32 	%f499, %f498, 0fB94D4153, %p128;
	selp.f32 	%f500, 0f3D2AAABB, 0f3C0885E4, %p128;
	fma.rn.f32 	%f501, %f499, %f495, %f500;
	selp.f32 	%f502, 0fBEFFFFFF, 0fBE2AAAA8, %p128;
	fma.rn.f32 	%f503, %f501, %f495, %f502;
	fma.rn.f32 	%f504, %f503, %f497, %f496;
	and.b32  	%r588, %r655, 2;
	setp.eq.s32 	%p129, %r588, 0;
	mov.f32 	%f505, 0f00000000;
	sub.f32 	%f506, %f505, %f504;
	selp.f32 	%f507, %f504, %f506, %p129;
	mul.f32 	%f508, %f507, 0f472AEE8C;
	abs.f32 	%f509, %f508;
	cvt.rzi.s32.f32 	%r589, %f509;
	cvt.rn.f32.s32 	%f510, %r589;
	sub.f32 	%f511, %f509, %f510;
	cvt.f64.f32 	%fd53, %f511;
	cvt.f64.f32 	%fd54, %f1;
	cvt.f64.f32 	%fd55, %f2;
	mul.f64 	%fd56, %fd55, 0d3FE0000000000000;
	sub.f64 	%fd57, %fd50, %fd52;
	add.f64 	%fd58, %fd52, %fd52;
	mul.f64 	%fd59, %fd51, 0d4014000000000000;
	sub.f64 	%fd60, %fd58, %fd59;
	fma.rn.f64 	%fd61, %fd50, 0d4010000000000000, %fd60;
	sub.f64 	%fd62, %fd61, %fd49;
	sub.f64 	%fd63, %fd51, %fd50;
	fma.rn.f64 	%fd64, %fd63, 0d4008000000000000, %fd49;
	sub.f64 	%fd65, %fd64, %fd52;
	fma.rn.f64 	%fd66, %fd65, %fd55, %fd62;
	fma.rn.f64 	%fd67, %fd66, %fd55, %fd57;
	fma.rn.f64 	%fd68, %fd56, %fd67, %fd51;
	sub.f64 	%fd69, %fd46, %fd48;
	add.f64 	%fd70, %fd48, %fd48;
	mul.f64 	%fd71, %fd47, 0d4014000000000000;
	sub.f64 	%fd72, %fd70, %fd71;
	fma.rn.f64 	%fd73, %fd46, 0d4010000000000000, %fd72;
	sub.f64 	%fd74, %fd73, %fd45;
	sub.f64 	%fd75, %fd47, %fd46;
	fma.rn.f64 	%fd76, %fd75, 0d4008000000000000, %fd45;
	sub.f64 	%fd77, %fd76, %fd48;
	fma.rn.f64 	%fd78, %fd77, %fd55, %fd74;
	fma.rn.f64 	%fd79, %fd78, %fd55, %fd69;
	fma.rn.f64 	%fd80, %fd56, %fd79, %fd47;
	sub.f64 	%fd81, %fd42, %fd44;
	add.f64 	%fd82, %fd44, %fd44;
	mul.f64 	%fd83, %fd43, 0d4014000000000000;
	sub.f64 	%fd84, %fd82, %fd83;
	fma.rn.f64 	%fd85, %fd42, 0d4010000000000000, %fd84;
	sub.f64 	%fd86, %fd85, %fd41;
	sub.f64 	%fd87, %fd43, %fd42;
	fma.rn.f64 	%fd88, %fd87, 0d4008000000000000, %fd41;
	sub.f64 	%fd89, %fd88, %fd44;
	fma.rn.f64 	%fd90, %fd89, %fd55, %fd86;
	fma.rn.f64 	%fd91, %fd90, %fd55, %fd81;
	fma.rn.f64 	%fd92, %fd56, %fd91, %fd43;
	sub.f64 	%fd93, %fd38, %fd40;
	add.f64 	%fd94, %fd40, %fd40;
	mul.f64 	%fd95, %fd39, 0d4014000000000000;
	sub.f64 	%fd96, %fd94, %fd95;
	fma.rn.f64 	%fd97, %fd38, 0d4010000000000000, %fd96;
	sub.f64 	%fd98, %fd97, %fd53;
	sub.f64 	%fd99, %fd39, %fd38;
	fma.rn.f64 	%fd100, %fd99, 0d4008000000000000, %fd53;
	sub.f64 	%fd101, %fd100, %fd40;
	fma.rn.f64 	%fd102, %fd101, %fd55, %fd98;
	fma.rn.f64 	%fd103, %fd102, %fd55, %fd93;
	fma.rn.f64 	%fd104, %fd56, %fd103, %fd39;
	mul.f64 	%fd105, %fd54, 0d3FE0000000000000;
	sub.f64 	%fd106, %fd92, %fd68;
	add.f64 	%fd107, %fd68, %fd68;
	mul.f64 	%fd108, %fd80, 0d4014000000000000;
	sub.f64 	%fd109, %fd107, %fd108;
	fma.rn.f64 	%fd110, %fd92, 0d4010000000000000, %fd109;
	sub.f64 	%fd111, %fd110, %fd104;
	sub.f64 	%fd112, %fd80, %fd92;
	fma.rn.f64 	%fd113, %fd112, 0d4008000000000000, %fd104;
	sub.f64 	%fd114, %fd113, %fd68;
	fma.rn.f64 	%fd115, %fd114, %fd54, %fd111;
	fma.rn.f64 	%fd116, %fd115, %fd54, %fd106;
	fma.rn.f64 	%fd117, %fd105, %fd116, %fd80;
	cvt.rn.f32.f64 	%f512, %fd117;
	add.f32 	%f513, %f512, 0f00000000;
	cvta.to.global.u64 	%rd244, %rd247;
	setp.gt.f32 	%p130, %f512, 0f3F800000;
	selp.f32 	%f514, 0f3F7D70A4, %f513, %p130;
	shl.b32 	%r590, %r1, 10;
	add.s32 	%r591, %r590, %r2;
	mul.wide.u32 	%rd245, %r591, 4;
	add.s64 	%rd246, %rd244, %rd245;
	st.global.f32 	[%rd246], %f514;
	ret;

}
.func  (.param .b64 func_retval0) __internal_accurate_pow()
{
	.reg .pred 	%p<8>;
	.reg .b32 	%r<44>;
	.reg .b32 	%f<3>;
	.reg .b64 	%fd<108>;

	mov.f64 	%fd10, 0d4000000000000000;
	{
	.reg .b32 %temp; 
	mov.b64 	{%temp, %r1}, %fd10;
	}
	{
	.reg .b32 %temp; 
	mov.b64 	{%r2, %temp}, %fd10;
	}
	shr.u32 	%r10, %r1, 20;
	setp.lt.u32 	%p1, %r1, 1048576;
	mov.f64 	%fd11, 0d4360000000000000;
	{
	.reg .b32 %temp; 
	mov.b64 	{%temp, %r11}, %fd11;
	}
	{
	.reg .b32 %temp; 
	mov.b64 	{%r12, %temp}, %fd11;
	}
	shr.u32 	%r13, %r11, 20;
	add.s32 	%r14, %r13, -54;
	selp.b32 	%r15, %r12, %r2, %p1;
	selp.b32 	%r16, %r11, %r1, %p1;
	selp.b32 	%r3, %r14, %r10, %p1;
	add.s32 	%r43, %r3, -1023;
	and.b32  	%r17, %r16, -2146435073;
	or.b32  	%r18, %r17, 1072693248;
	mov.b64 	%fd106, {%r15, %r18};
	setp.lt.u32 	%p2, %r18, 1073127583;
	@%p2 bra 	$L__BB1_2;
	{
	.reg .b32 %temp; 
	mov.b64 	{%r19, %temp}, %fd106;
	}
	{
	.reg .b32 %temp; 
	mov.b64 	{%temp, %r20}, %fd106;
	}
	add.s32 	%r21, %r20, -1048576;
	mov.b64 	%fd106, {%r19, %r21};
	add.s32 	%r43, %r3, -1022;
$L__BB1_2:
	add.f64 	%fd12, %fd106, 0dBFF0000000000000;
	add.f64 	%fd13, %fd106, 0d3FF0000000000000;
	rcp.approx.ftz.f64 	%fd14, %fd13;
	neg.f64 	%fd15, %fd13;
	fma.rn.f64 	%fd16, %fd15, %fd14, 0d3FF0000000000000;
	fma.rn.f64 	%fd17, %fd16, %fd16, %fd16;
	fma.rn.f64 	%fd18, %fd17, %fd14, %fd14;
	mul.f64 	%fd19, %fd12, %fd18;
	fma.rn.f64 	%fd20, %fd12, %fd18, %fd19;
	mul.f64 	%fd21, %fd20, %fd20;
	fma.rn.f64 	%fd22, %fd21, 0d3EB0F5FF7D2CAFE2, 0d3ED0F5D241AD3B5A;
	fma.rn.f64 	%fd23, %fd22, %fd21, 0d3EF3B20A75488A3F;
	fma.rn.f64 	%fd24, %fd23, %fd21, 0d3F1745CDE4FAECD5;
	fma.rn.f64 	%fd25, %fd24, %fd21, 0d3F3C71C7258A578B;
	fma.rn.f64 	%fd26, %fd25, %fd21, 0d3F6249249242B910;
	fma.rn.f64 	%fd27, %fd26, %fd21, 0d3F89999999999DFB;
	sub.f64 	%fd28, %fd12, %fd20;
	add.f64 	%fd29, %fd28, %fd28;
	neg.f64 	%fd30, %fd20;
	fma.rn.f64 	%fd31, %fd30, %fd12, %fd29;
	mul.f64 	%fd32, %fd18, %fd31;
	fma.rn.f64 	%fd33, %fd21, %fd27, 0d3FB5555555555555;
	mov.f64 	%fd34, 0d3FB5555555555555;
	sub.f64 	%fd35, %fd34, %fd33;
	fma.rn.f64 	%fd36, %fd21, %fd27, %fd35;
	add.f64 	%fd37, %fd36, 0dBC46A4CB00B9E7B0;
	add.f64 	%fd38, %fd33, %fd37;
	sub.f64 	%fd39, %fd33, %fd38;
	add.f64 	%fd40, %fd37, %fd39;
	mul.rn.f64 	%fd41, %fd20, %fd20;
	neg.f64 	%fd42, %fd41;
	fma.rn.f64 	%fd43, %fd20, %fd20, %fd42;
	{
	.reg .b32 %temp; 
	mov.b64 	{%r22, %temp}, %fd32;
	}
	{
	.reg .b32 %temp; 
	mov.b64 	{%temp, %r23}, %fd32;
	}
	add.s32 	%r24, %r23, 1048576;
	mov.b64 	%fd44, {%r22, %r24};
	fma.rn.f64 	%fd45, %fd20, %fd44, %fd43;
	mul.rn.f64 	%fd46, %fd41, %fd20;
	neg.f64 	%fd47, %fd46;
	fma.rn.f64 	%fd48, %fd41, %fd20, %fd47;
	fma.rn.f64 	%fd49, %fd41, %fd32, %fd48;
	fma.rn.f64 	%fd50, %fd45, %fd20, %fd49;
	mul.rn.f64 	%fd51, %fd38, %fd46;
	neg.f64 	%fd52, %fd51;
	fma.rn.f64 	%fd53, %fd38, %fd46, %fd52;
	fma.rn.f64 	%fd54, %fd38, %fd50, %fd53;
	fma.rn.f64 	%fd55, %fd40, %fd46, %fd54;
	add.f64 	%fd56, %fd51, %fd55;
	sub.f64 	%fd57, %fd51, %fd56;
	add.f64 	%fd58, %fd55, %fd57;
	add.f64 	%fd59, %fd20, %fd56;
	sub.f64 	%fd60, %fd20, %fd59;
	add.f64 	%fd61, %fd56, %fd60;
	add.f64 	%fd62, %fd58, %fd61;
	add.f64 	%fd63, %fd32, %fd62;
	add.f64 	%fd64, %fd59, %fd63;
	sub.f64 	%fd65, %fd59, %fd64;
	add.f64 	%fd66, %fd63, %fd65;
	xor.b32  	%r25, %r43, -2147483648;
	mov.b32 	%r26, 1127219200;
	mov.b64 	%fd67, {%r25, %r26};
	mov.b32 	%r27, -2147483648;
	mov.b64 	%fd68, {%r27, %r26};
	sub.f64 	%fd69, %fd67, %fd68;
	fma.rn.f64 	%fd70, %fd69, 0d3FE62E42FEFA39EF, %fd64;
	fma.rn.f64 	%fd71, %fd69, 0dBFE62E42FEFA39EF, %fd70;
	sub.f64 	%fd72, %fd71, %fd64;
	sub.f64 	%fd73, %fd66, %fd72;
	fma.rn.f64 	%fd74, %fd69, 0d3C7ABC9E3B39803F, %fd73;
	add.f64 	%fd75, %fd70, %fd74;
	sub.f64 	%fd76, %fd70, %fd75;
	add.f64 	%fd77, %fd74, %fd76;
	shl.b32 	%r28, %r1, 1;
	setp.gt.u32 	%p3, %r28, -33554433;
	and.b32  	%r29, %r1, -15728641;
	selp.b32 	%r30, %r29, %r1, %p3;
	mov.b64 	%fd78, {%r2, %r30};
	mul.rn.f64 	%fd79, %fd75, %fd78;
	neg.f64 	%fd80, %fd79;
	fma.rn.f64 	%fd81, %fd75, %fd78, %fd80;
	fma.rn.f64 	%fd82, %fd77, %fd78, %fd81;
	add.f64 	%fd4, %fd79, %fd82;
	sub.f64 	%fd83, %fd79, %fd4;
	add.f64 	%fd5, %fd82, %fd83;
	fma.rn.f64 	%fd84, %fd4, 0d3FF71547652B82FE, 0d4338000000000000;
	{
	.reg .b32 %temp; 
	mov.b64 	{%r7, %temp}, %fd84;
	}
	mov.f64 	%fd85, 0dC338000000000000;
	add.rn.f64 	%fd86, %fd84, %fd85;
	fma.rn.f64 	%fd87, %fd86, 0dBFE62E42FEFA39EF, %fd4;
	fma.rn.f64 	%fd88, %fd86, 0dBC7ABC9E3B39803F, %fd87;
	fma.rn.f64 	%fd89, %fd88, 0d3E5ADE1569CE2BDF, 0d3E928AF3FCA213EA;
	fma.rn.f64 	%fd90, %fd89, %fd88, 0d3EC71DEE62401315;
	fma.rn.f64 	%fd91, %fd90, %fd88, 0d3EFA01997C89EB71;
	fma.rn.f64 	%fd92, %fd91, %fd88, 0d3F2A01A014761F65;
	fma.rn.f64 	%fd93, %fd92, %fd88, 0d3F56C16C1852B7AF;
	fma.rn.f64 	%fd94, %fd93, %fd88, 0d3F81111111122322;
	fma.rn.f64 	%fd95, %fd94, %fd88, 0d3FA55555555502A1;
	fma.rn.f64 	%fd96, %fd95, %fd88, 0d3FC5555555555511;
	fma.rn.f64 	%fd97, %fd96, %fd88, 0d3FE000000000000B;
	fma.rn.f64 	%fd98, %fd97, %fd88, 0d3FF0000000000000;
	fma.rn.f64 	%fd99, %fd98, %fd88, 0d3FF0000000000000;
	{
	.reg .b32 %temp; 
	mov.b64 	{%r8, %temp}, %fd99;
	}
	{
	.reg .b32 %temp; 
	mov.b64 	{%temp, %r9}, %fd99;
	}
	shl.b32 	%r31, %r7, 20;
	add.s32 	%r32, %r31, %r9;
	mov.b64 	%fd107, {%r8, %r32};
	{
	.reg .b32 %temp; 
	mov.b64 	{%temp, %r33}, %fd4;
	}
	mov.b32 	%f2, %r33;
	abs.f32 	%f1, %f2;
	setp.lt.f32 	%p4, %f1, 0f4086232B;
	@%p4 bra 	$L__BB1_5;
	setp.lt.f64 	%p5, %fd4, 0d0000000000000000;
	add.f64 	%fd100, %fd4, 0d7FF0000000000000;
	selp.f64 	%fd107, 0d0000000000000000, %fd100, %p5;
	setp.geu.f32 	%p6, %f1, 0f40874800;
	@%p6 bra 	$L__BB1_5;
	shr.u32 	%r34, %r7, 31;
	add.s32 	%r35, %r7, %r34;
	shr.s32 	%r36, %r35, 1;
	shl.b32 	%r37, %r36, 20;
	add.s32 	%r38, %r9, %r37;
	mov.b64 	%fd101, {%r8, %r38};
	sub.s32 	%r39, %r7, %r36;
	shl.b32 	%r40, %r39, 20;
	add.s32 	%r41, %r40, 1072693248;
	mov.b32 	%r42, 0;
	mov.b64 	%fd102, {%r42, %r41};
	mul.f64 	%fd107, %fd102, %fd101;
$L__BB1_5:
	abs.f64 	%fd103, %fd107;
	setp.eq.f64 	%p7, %fd103, 0d7FF0000000000000;
	fma.rn.f64 	%fd104, %fd107, %fd5, %fd107;
	selp.f64 	%fd105, %fd107, %fd104, %p7;
	st.param.f64 	[func_retval0], %fd105;
	ret;

}


// ===== COMPILED SASS (sm_100) =====

	.target	sm_100

	.elftype	@"ET_EXEC"


//--------------------- .note.nv.tkinfo           --------------------------
	.section	.note.nv.tkinfo,"",@"SHT_NOTE"
	.sectionflags	@"SHF_NOTE_NV_TKINFO"
	.tkinfo
        /*0018*/ 	.word	0x00000002
        /*0030*/ 	.string	""
        /*0030*/ 	.string	"ptxas"
        /*0030*/ 	.string	"Cuda compilation tools, release 13.0, V13.0.88"
        /*0030*/ 	.string	"Build cuda_13.0.r13.0/compiler.36424714_0"
        /*0030*/ 	.string	"-arch sm_100 -m 64 "



//--------------------- .note.nv.cuinfo           --------------------------
	.section	.note.nv.cuinfo,"",@"SHT_NOTE"
	.sectionflags	@"SHF_NOTE_NV_CUINFO"
        /*0018*/ 	.short	0x0002
        /*001a*/ 	.short	0x0064
        /*001c*/ 	.short	0x0082
	.zero		2


//--------------------- .nv.info                  --------------------------
	.section	.nv.info,"",@"SHT_CUDA_INFO"
	.align	4


	//----- nvinfo : EIATTR_REGCOUNT
	.align		4
        /*0000*/ 	.byte	0x04, 0x2f
        /*0002*/ 	.short	(.L_2 - .L_1)
	.align		4
.L_1:
        /*0004*/ 	.word	index@(_Z9addKernelPf)
        /*0008*/ 	.word	0x00000020


	//----- nvinfo : EIATTR_FRAME_SIZE
	.align		4
.L_2:
        /*000c*/ 	.byte	0x04, 0x11
        /*000e*/ 	.short	(.L_4 - .L_3)
	.align		4
.L_3:
        /*0010*/ 	.word	index@($_Z9addKernelPf$__internal_accurate_pow)
        /*0014*/ 	.word	0x00000020


	//----- nvinfo : EIATTR_FRAME_SIZE
	.align		4
.L_4:
        /*0018*/ 	.byte	0x04, 0x11
        /*001a*/ 	.short	(.L_6 - .L_5)
	.align		4
.L_5:
        /*001c*/ 	.word	index@(_Z9addKernelPf)
        /*0020*/ 	.word	0x00000020


	//----- nvinfo : EIATTR_MIN_STACK_SIZE
	.align		4
.L_6:
        /*0024*/ 	.byte	0x04, 0x12
        /*0026*/ 	.short	(.L_8 - .L_7)
	.align		4
.L_7:
        /*0028*/ 	.word	index@(_Z9addKernelPf)
        /*002c*/ 	.word	0x00000020
.L_8:


//--------------------- .nv.compat                --------------------------
	.section	.nv.compat,"",@"SHT_CUDA_COMPAT_INFO"
	.align	4
        /*0000*/ 	.byte	0x02, 0x09, 0x00, 0x00, 0x02, 0x02, 0x01, 0x00, 0x02, 0x05, 0x05, 0x00, 0x03, 0x07, 0x01, 0x01
        /*0010*/ 	.byte	0x02, 0x03, 0x00, 0x00, 0x02, 0x06, 0x01, 0x00, 0x04, 0x0b, 0x08, 0x00, 0x01, 0x00, 0x00, 0x00
        /*0020*/ 	.byte	0x00, 0x00, 0x00, 0x00


//--------------------- .nv.info._Z9addKernelPf   --------------------------
	.section	.nv.info._Z9addKernelPf,"",@"SHT_CUDA_INFO"
	.sectionflags	@""
	.align	4


	//----- nvinfo : EIATTR_CUDA_API_VERSION
	.align		4
        /*0000*/ 	.byte	0x04, 0x37
        /*0002*/ 	.short	(.L_10 - .L_9)
.L_9:
        /*0004*/ 	.word	0x00000082


	//----- nvinfo : EIATTR_KPARAM_INFO
	.align		4
.L_10:
        /*0008*/ 	.byte	0x04, 0x17
        /*000a*/ 	.short	(.L_12 - .L_11)
.L_11:
        /*000c*/ 	.word	0x00000000
        /*0010*/ 	.short	0x0000
        /*0012*/ 	.short	0x0000
        /*0014*/ 	.byte	0x00, 0xf5, 0x21, 0x00


	//----- nvinfo : EIATTR_SPARSE_MMA_MASK
	.align		4
.L_12:
        /*0018*/ 	.byte	0x03, 0x50
        /*001a*/ 	.short	0x0000


	//----- nvinfo : EIATTR_MAXREG_COUNT
	.align		4
        /*001c*/ 	.byte	0x03, 0x1b
        /*001e*/ 	.short	0x00ff


	//----- nvinfo : EIATTR_MERCURY_ISA_VERSION
	.align		4
        /*0020*/ 	.byte	0x03, 0x5f
        /*0022*/ 	.short	0x0101


	//----- nvinfo : EIATTR_VRC_CTA_INIT_COUNT
	.align		4
        /*0024*/ 	.byte	0x02, 0x4a
	.zero		1
	.zero		1


	//----- nvinfo : EIATTR_EXIT_INSTR_OFFSETS
	.align		4
        /*0028*/ 	.byte	0x04, 0x1c
        /*002a*/ 	.short	(.L_14 - .L_13)


	//   ....[0]....
.L_13:
        /*002c*/ 	.word	0x00005d40


	//----- nvinfo : EIATTR_CRS_STACK_SIZE
	.align		4
.L_14:
        /*0030*/ 	.byte	0x04, 0x1e
        /*0032*/ 	.short	(.L_16 - .L_15)
.L_15:
        /*0034*/ 	.word	0x00000000


	//----- nvinfo : EIATTR_CBANK_PARAM_SIZE
	.align		4
.L_16:
        /*0038*/ 	.byte	0x03, 0x19
        /*003a*/ 	.short	0x0008


	//----- nvinfo : EIATTR_PARAM_CBANK
	.align		4
        /*003c*/ 	.byte	0x04, 0x0a
        /*003e*/ 	.short	(.L_18 - .L_17)
	.align		4
.L_17:
        /*0040*/ 	.word	index@(.nv.constant0._Z9addKernelPf)
        /*0044*/ 	.short	0x0380
        /*0046*/ 	.short	0x0008


	//----- nvinfo : EIATTR_SW_WAR
	.align		4
.L_18:
        /*0048*/ 	.byte	0x04, 0x36
        /*004a*/ 	.short	(.L_20 - .L_19)
.L_19:
        /*004c*/ 	.word	0x00000008
.L_20:


//--------------------- .nv.callgraph             --------------------------
	.section	.nv.callgraph,"",@"SHT_CUDA_CALLGRAPH"
	.align	4
	.sectionentsize	8
	.align		4
        /*0000*/ 	.word	0x00000000
	.align		4
        /*0004*/ 	.word	0xffffffff
	.align		4
        /*0008*/ 	.word	0x00000000
	.align		4
        /*000c*/ 	.word	0xfffffffe
	.align		4
        /*0010*/ 	.word	0x00000000
	.align		4
        /*0014*/ 	.word	0xfffffffd
	.align		4
        /*0018*/ 	.word	0x00000000
	.align		4
        /*001c*/ 	.word	0xfffffffc


//--------------------- .nv.constant4             --------------------------
	.section	.nv.constant4,"a",@progbits
	.align	8
	.align		8
.nv.constant4:
        /*0000*/ 	.dword	__cudart_i2opi_f


//--------------------- .text._Z9addKernelPf      --------------------------
	.section	.text._Z9addKernelPf,"ax",@progbits
	.align	128
        .global         _Z9addKernelPf
        .type           _Z9addKernelPf,@function
        .size           _Z9addKernelPf,(.L_x_65 - _Z9addKernelPf)
        .other          _Z9addKernelPf,@"STO_CUDA_ENTRY STV_DEFAULT"
_Z9addKernelPf:
.text._Z9addKernelPf:
[----:B------:R-:W0:Y:S01]  /*0000*/  LDC R1, c[0x0][0x37c] ;  /* 0x0000df00ff017b82 */ /* 0x000e220000000800 */
[----:B------:R-:W1:Y:S07]  /*0010*/  S2R R0, SR_TID.X ;  /* 0x0000000000007919 */ /* 0x000e6e0000002100 */
[----:B------:R-:W2:Y:S01]  /*0020*/  S2UR UR8, SR_CTAID.X ;  /* 0x00000000000879c3 */ /* 0x000ea20000002500 */
[----:B0-----:R-:W-:Y:S01]  /*0030*/  VIADD R1, R1, 0xffffffe0 ;  /* 0xffffffe001017836 */ /* 0x001fe20000000000 */
[----:B------:R-:W-:-:S02]  /*0040*/  MOV R10, 0xa0 ;  /* 0x000000a0000a7802 */ /* 0x000fc40000000f00 */
[----:B--2---:R-:W-:-:S05]  /*0050*/  I2FP.F32.U32 R7, UR8 ;  /* 0x0000000800077c45 */ /* 0x004fca0008201000 */
[----:B------:R-:W-:Y:S01]  /*0060*/  FMUL R7, R7, 0.0009765625 ;  /* 0x3a80000007077820 */ /* 0x000fe20000400000 */
[----:B-1----:R-:W-:-:S05]  /*0070*/  I2FP.F32.U32 R6, R0 ;  /* 0x0000000000067245 */ /* 0x002fca0000201000 */
[----:B------:R-:W-:-:S07]  /*0080*/  FMUL R6, R6, 0.0009765625 ;  /* 0x3a80000006067820 */ /* 0x000fce0000400000 */
[----:B------:R-:W-:Y:S05]  /*0090*/  CALL.REL.NOINC `($_Z9addKernelPf$__internal_accurate_pow) ;  /* 0x0000005c002c7944 */ /* 0x000fea0003c00000 */
[----:B------:R-:W0:Y:S01]  /*00a0*/  F2I.F64.TRUNC R22, R22 ;  /* 0x0000001600167311 */ /* 0x000e22000030d100 */
[----:B------:R-:W1:Y:S01]  /*00b0*/  LDCU.64 UR6, c[0x0][0x358] ;  /* 0x00006b00ff0677ac */ /* 0x000e620008000a00 */
[----:B------:R-:W-:Y:S01]  /*00c0*/  BSSY.RECONVERGENT B0, `(.L_x_0) ;  /* 0x000004d000007945 */ /* 0x000fe20003800200 */
[----:B0-----:R-:W-:-:S05]  /*00d0*/  I2FP.F32.S32 R2, R22 ;  /* 0x0000001600027245 */ /* 0x001fca0000201400 */
[-C--:B------:R-:W-:Y:S01]  /*00e0*/  FMUL R11, R7, R2.reuse ;  /* 0x00000002070b7220 */ /* 0x080fe20000400000 */
[----:B------:R-:W-:-:S04]  /*00f0*/  FMUL R6, R6, R2 ;  /* 0x0000000206067220 */ /* 0x000fc80000400000 */
[----:B------:R-:W0:Y:S08]  /*0100*/  F2I.TRUNC.NTZ R27, R6 ;  /* 0x00000006001b7305 */ /* 0x000e30000020f100 */
[----:B------:R-:W2:Y:S01]  /*0110*/  F2I.TRUNC.NTZ R11, R11 ;  /* 0x0000000b000b7305 */ /* 0x000ea2000020f100 */
[----:B0-----:R-:W-:-:S05]  /*0120*/  IMAD.IADD R2, R27, 0x1, -R22 ;  /* 0x000000011b027824 */ /* 0x001fca00078e0a16 */
[----:B------:R-:W-:Y:S01]  /*0130*/  I2FP.F32.S32 R2, R2 ;  /* 0x0000000200027245 */ /* 0x000fe20000201400 */
[----:B--2---:R-:W-:-:S04]  /*0140*/  IMAD.IADD R3, R11, 0x1, -R22 ;  /* 0x000000010b037824 */ /* 0x004fc800078e0a16 */
[----:B------:R-:W-:Y:S01]  /*0150*/  FADD R10, R2, 5 ;  /* 0x40a00000020a7421 */ /* 0x000fe20000000000 */
[----:B------:R-:W-:-:S05]  /*0160*/  I2FP.F32.S32 R3, R3 ;  /* 0x0000000300037245 */ /* 0x000fca0000201400 */
[----:B------:R-:W-:-:S04]  /*0170*/  FADD R3, R3, 5 ;  /* 0x40a0000003037421 */ /* 0x000fc80000000000 */
[----:B------:R-:W-:-:S04]  /*0180*/  FMUL R21, R3, 78.233001708984375 ;  /* 0x429c774c03157820 */ /* 0x000fc80000400000 */
[----:B------:R-:W-:-:S04]  /*0190*/  FFMA R7, R10, 12.989800453186035156, R21 ;  /* 0x414fd6390a077823 */ /* 0x000fc80000000015 */
[C---:B------:R-:W-:Y:S01]  /*01a0*/  FMUL R3, R7.reuse, 0.63661974668502807617 ;  /* 0x3f22f98307037820 */ /* 0x040fe20000400000 */
[----:B------:R-:W-:-:S05]  /*01b0*/  FSETP.GE.AND P0, PT, |R7|, 105615, PT ;  /* 0x47ce47800700780b */ /* 0x000fca0003f06200 */
[----:B------:R-:W0:Y:S02]  /*01c0*/  F2I.NTZ R3, R3 ;  /* 0x0000000300037305 */ /* 0x000e240000203100 */
[----:B0-----:R-:W-:-:S05]  /*01d0*/  I2FP.F32.S32 R2, R3 ;  /* 0x0000000300027245 */ /* 0x001fca0000201400 */
[----:B------:R-:W-:-:S04]  /*01e0*/  FFMA R5, R2, -1.5707962512969970703, R7 ;  /* 0xbfc90fda02057823 */ /* 0x000fc80000000007 */
[----:B------:R-:W-:-:S04]  /*01f0*/  FFMA R5, R2, -7.5497894158615963534e-08, R5 ;  /* 0xb3a2216802057823 */ /* 0x000fc80000000005 */
[----:B------:R-:W-:Y:S01]  /*0200*/  FFMA R2, R2, -5.3903029534742383927e-15, R5 ;  /* 0xa7c234c502027823 */ /* 0x000fe20000000005 */
[----:B-1----:R-:W-:Y:S06]  /*0210*/  @!P0 BRA `(.L_x_1) ;  /* 0x0000000000dc8947 */ /* 0x002fec0003800000 */
[----:B------:R-:W-:-:S13]  /*0220*/  FSETP.NEU.AND P0, PT, |R7|, +INF , PT ;  /* 0x7f8000000700780b */ /* 0x000fda0003f0d200 */
[----:B------:R-:W-:Y:S01]  /*0230*/  @!P0 FMUL R2, RZ, R7 ;  /* 0x00000007ff028220 */ /* 0x000fe20000400000 */
[----:B------:R-:W-:Y:S01]  /*0240*/  @!P0 IMAD.MOV.U32 R3, RZ, RZ, RZ ;  /* 0x000000ffff038224 */ /* 0x000fe200078e00ff */
[----:B------:R-:W-:Y:S06]  /*0250*/  @!P0 BRA `(.L_x_1) ;  /* 0x0000000000cc8947 */ /* 0x000fec0003800000 */
[----:B------:R-:W-:Y:S01]  /*0260*/  IMAD.SHL.U32 R3, R7, 0x100, RZ ;  /* 0x0000010007037824 */ /* 0x000fe200078e00ff */
[----:B------:R-:W0:Y:S01]  /*0270*/  LDCU.64 UR10, c[0x4][URZ] ;  /* 0x01000000ff0a77ac */ /* 0x000e220008000a00 */
[----:B------:R-:W-:Y:S02]  /*0280*/  IMAD.MOV.U32 R6, RZ, RZ, RZ ;  /* 0x000000ffff067224 */ /* 0x000fe400078e00ff */
[----:B------:R-:W-:Y:S01]  /*0290*/  IMAD.MOV.U32 R2, RZ, RZ, R1 ;  /* 0x000000ffff027224 */ /* 0x000fe200078e0001 */
[----:B------:R-:W-:Y:S01]  /*02a0*/  LOP3.LUT R13, R3, 0x80000000, RZ, 0xfc, !PT ;  /* 0x80000000030d7812 */ /* 0x000fe200078efcff */
[----:B------:R-:W-:Y:S01]  /*02b0*/  UMOV UR5, URZ ;  /* 0x000000ff00057c82 */ /* 0x000fe20008000000 */
[----:B------:R-:W-:-:S05]  /*02c0*/  UMOV UR4, URZ ;  /* 0x000000ff00047c82 */ /* 0x000fca0008000000 */
.L_x_2:
[----:B0-----:R-:W-:Y:S02]  /*02d0*/  IMAD.U32 R8, RZ, RZ, UR10 ;  /* 0x0000000aff087e24 */ /* 0x001fe4000f8e00ff */
[----:B------:R-:W-:-:S05]  /*02e0*/  IMAD.U32 R9, RZ, RZ, UR11 ;  /* 0x0000000bff097e24 */ /* 0x000fca000f8e00ff */
[----:B------:R-:W2:Y:S01]  /*02f0*/  LDG.E.CONSTANT R4, desc[UR6][R8.64] ;  /* 0x0000000608047981 */ /* 0x000ea2000c1e9900 */
[----:B------:R-:W-:Y:S02]  /*0300*/  UIADD3 UR10, UP0, UPT, UR10, 0x4, URZ ;  /* 0x000000040a0a7890 */ /* 0x000fe4000ff1e0ff */
[----:B------:R-:W-:Y:S02]  /*0310*/  UIADD3 UR4, UPT, UPT, UR4, 0x1, URZ ;  /* 0x0000000104047890 */ /* 0x000fe4000fffe0ff */
[----:B------:R-:W-:Y:S02]  /*0320*/  UIADD3.X UR11, UPT, UPT, URZ, UR11, URZ, UP0, !UPT ;  /* 0x0000000bff0b7290 */ /* 0x000fe400087fe4ff */
[----:B------:R-:W-:Y:S01]  /*0330*/  UISETP.NE.AND UP0, UPT, UR4, 0x6, UPT ;  /* 0x000000060400788c */ /* 0x000fe2000bf05270 */
[----:B--2---:R-:W-:-:S03]  /*0340*/  IMAD.WIDE.U32 R4, R4, R13, RZ ;  /* 0x0000000d04047225 */ /* 0x004fc600078e00ff */
[----:B------:R-:W-:-:S04]  /*0350*/  IADD3 R3, P0, PT, R4, R6, RZ ;  /* 0x0000000604037210 */ /* 0x000fc80007f1e0ff */
[----:B------:R-:W-:Y:S01]  /*0360*/  IADD3.X R6, PT, PT, R5, UR5, RZ, P0, !PT ;  /* 0x0000000505067c10 */ /* 0x000fe200087fe4ff */
[----:B------:R0:W-:Y:S02]  /*0370*/  STL [R2], R3 ;  /* 0x0000000302007387 */ /* 0x0001e40000100800 */
[----:B0-----:R-:W-:Y:S01]  /*0380*/  VIADD R2, R2, 0x4 ;  /* 0x0000000402027836 */ /* 0x001fe20000000000 */
[----:B------:R-:W-:Y:S06]  /*0390*/  BRA.U UP0, `(.L_x_2) ;  /* 0xfffffffd00cc7547 */ /* 0x000fec000b83ffff */
[----:B------:R-:W-:Y:S01]  /*03a0*/  SHF.R.U32.HI R5, RZ, 0x17, R7 ;  /* 0x00000017ff057819 */ /* 0x000fe20000011607 */
[----:B------:R0:W-:Y:S03]  /*03b0*/  STL [R1+0x18], R6 ;  /* 0x0000180601007387 */ /* 0x0001e60000100800 */
[C---:B------:R-:W-:Y:S02]  /*03c0*/  LOP3.LUT R2, R5.reuse, 0xe0, RZ, 0xc0, !PT ;  /* 0x000000e005027812 */ /* 0x040fe400078ec0ff */
[----:B------:R-:W-:-:S03]  /*03d0*/  LOP3.LUT P0, RZ, R5, 0x1f, RZ, 0xc0, !PT ;  /* 0x0000001f05ff7812 */ /* 0x000fc6000780c0ff */
[----:B------:R-:W-:-:S05]  /*03e0*/  VIADD R2, R2, 0xffffff80 ;  /* 0xffffff8002027836 */ /* 0x000fca0000000000 */
[----:B------:R-:W-:-:S05]  /*03f0*/  SHF.R.U32.HI R2, RZ, 0x5, R2 ;  /* 0x00000005ff027819 */ /* 0x000fca0000011602 */
[----:B------:R-:W-:-:S05]  /*0400*/  IMAD R12, R2, -0x4, R1 ;  /* 0xfffffffc020c7824 */ /* 0x000fca00078e0201 */
[----:B------:R-:W2:Y:S04]  /*0410*/  LDL R2, [R12+0x18] ;  /* 0x000018000c027983 */ /* 0x000ea80000100800 */
[----:B------:R-:W2:Y:S04]  /*0420*/  LDL R3, [R12+0x14] ;  /* 0x000014000c037983 */ /* 0x000ea80000100800 */
[----:B------:R-:W3:Y:S01]  /*0430*/  @P0 LDL R4, [R12+0x10] ;  /* 0x000010000c040983 */ /* 0x000ee20000100800 */
[----:B------:R-:W-:Y:S01]  /*0440*/  LOP3.LUT R5, R5, 0x1f, RZ, 0xc0, !PT ;  /* 0x0000001f05057812 */ /* 0x000fe200078ec0ff */
[----:B------:R-:W-:Y:S01]  /*0450*/  UMOV UR4, 0x54442d19 ;  /* 0x54442d1900047882 */ /* 0x000fe20000000000 */
[----:B------:R-:W-:-:S02]  /*0460*/  UMOV UR5, 0x3bf921fb ;  /* 0x3bf921fb00057882 */ /* 0x000fc40000000000 */
[-C--:B--2---:R-:W-:Y:S02]  /*0470*/  @P0 SHF.L.W.U32.HI R2, R3, R5.reuse, R2 ;  /* 0x0000000503020219 */ /* 0x084fe40000010e02 */
[----:B---3--:R-:W-:Y:S02]  /*0480*/  @P0 SHF.L.W.U32.HI R3, R4, R5, R3 ;  /* 0x0000000504030219 */ /* 0x008fe40000010e03 */
[----:B------:R-:W-:Y:S02]  /*0490*/  ISETP.GE.AND P0, PT, R7, RZ, PT ;  /* 0x000000ff0700720c */ /* 0x000fe40003f06270 */
[C---:B------:R-:W-:Y:S01]  /*04a0*/  SHF.L.W.U32.HI R4, R3.reuse, 0x2, R2 ;  /* 0x0000000203047819 */ /* 0x040fe20000010e02 */
[----:B------:R-:W-:-:S03]  /*04b0*/  IMAD.SHL.U32 R3, R3, 0x4, RZ ;  /* 0x0000000403037824 */ /* 0x000fc600078e00ff */
[----:B------:R-:W-:Y:S02]  /*04c0*/  SHF.R.S32.HI R5, RZ, 0x1f, R4 ;  /* 0x0000001fff057819 */ /* 0x000fe40000011404 */
[----:B------:R-:W-:Y:S02]  /*04d0*/  LOP3.LUT R7, R4, R7, RZ, 0x3c, !PT ;  /* 0x0000000704077212 */ /* 0x000fe400078e3cff */
[C---:B------:R-:W-:Y:S02]  /*04e0*/  LOP3.LUT R8, R5.reuse, R3, RZ, 0x3c, !PT ;  /* 0x0000000305087212 */ /* 0x040fe400078e3cff */
[----:B------:R-:W-:Y:S02]  /*04f0*/  LOP3.LUT R9, R5, R4, RZ, 0x3c, !PT ;  /* 0x0000000405097212 */ /* 0x000fe400078e3cff */
[----:B------:R-:W-:Y:S02]  /*0500*/  SHF.R.U32.HI R3, RZ, 0x1e, R2 ;  /* 0x0000001eff037819 */ /* 0x000fe40000011602 */
[----:B------:R-:W-:-:S02]  /*0510*/  ISETP.GE.AND P1, PT, R7, RZ, PT ;  /* 0x000000ff0700720c */ /* 0x000fc40003f26270 */
[----:B------:R-:W1:Y:S01]  /*0520*/  I2F.F64.S64 R8, R8 ;  /* 0x0000000800087312 */ /* 0x000e620000301c00 */
[----:B------:R-:W-:-:S05]  /*0530*/  LEA.HI R3, R4, R3, RZ, 0x1 ;  /* 0x0000000304037211 */ /* 0x000fca00078f08ff */
[----:B------:R-:W-:-:S04]  /*0540*/  IMAD.MOV R2, RZ, RZ, -R3 ;  /* 0x000000ffff027224 */ /* 0x000fc800078e0a03 */
[----:B------:R-:W-:Y:S01]  /*0550*/  @!P0 IMAD.MOV.U32 R3, RZ, RZ, R2 ;  /* 0x000000ffff038224 */ /* 0x000fe200078e0002 */
[----:B-1----:R-:W-:-:S10]  /*0560*/  DMUL R12, R8, UR4 ;  /* 0x00000004080c7c28 */ /* 0x002fd40008000000 */
[----:B------:R-:W1:Y:S02]  /*0570*/  F2F.F32.F64 R12, R12 ;  /* 0x0000000c000c7310 */ /* 0x000e640000301000 */
[----:B01----:R-:W-:-:S07]  /*0580*/  FSEL R2, -R12, R12, !P1 ;  /* 0x0000000c0c027208 */ /* 0x003fce0004800100 */
.L_x_1:
[----:B------:R-:W-:Y:S05]  /*0590*/  BSYNC.RECONVERGENT B0 ;  /* 0x0000000000007941 */ /* 0x000fea0003800200 */
.L_x_0:
[----:B------:R-:W-:Y:S01]  /*05a0*/  I2FP.F32.S32 R4, R11 ;  /* 0x0000000b00047245 */ /* 0x000fe20000201400 */
[----:B------:R-:W-:Y:S01]  /*05b0*/  FMUL R7, R2, R2 ;  /* 0x0000000202077220 */ /* 0x000fe20000400000 */
[----:B------:R-:W-:Y:S01]  /*05c0*/  LOP3.LUT R5, R3, 0x1, RZ, 0xc0, !PT ;  /* 0x0000000103057812 */ /* 0x000fe200078ec0ff */
[----:B------:R-:W-:Y:S01]  /*05d0*/  IMAD.MOV.U32 R6, RZ, RZ, 0x3effffff ;  /* 0x3effffffff067424 */ /* 0x000fe200078e00ff */
[----:B------:R-:W-:Y:S01]  /*05e0*/  BSSY.RECONVERGENT B0, `(.L_x_3) ;  /* 0x0000053000007945 */ /* 0x000fe20003800200 */
[----:B------:R-:W-:Y:S01]  /*05f0*/  FADD R4, R4, 5 ;  /* 0x40a0000004047421 */ /* 0x000fe20000000000 */
[----:B------:R-:W-:Y:S01]  /*0600*/  ISETP.NE.U32.AND P0, PT, R5, 0x1, PT ;  /* 0x000000010500780c */ /* 0x000fe20003f05070 */
[----:B------:R-:W-:Y:S02]  /*0610*/  IMAD.MOV.U32 R5, RZ, RZ, 0x3d2aaabb ;  /* 0x3d2aaabbff057424 */ /* 0x000fe400078e00ff */
[----:B------:R-:W-:Y:S01]  /*0620*/  FMUL R23, R4, 78.233001708984375 ;  /* 0x429c774c04177820 */ /* 0x000fe20000400000 */
[----:B------:R-:W-:Y:S01]  /*0630*/  IMAD.MOV.U32 R4, RZ, RZ, 0x37cbac00 ;  /* 0x37cbac00ff047424 */ /* 0x000fe200078e00ff */
[----:B------:R-:W-:-:S02]  /*0640*/  FSEL R13, -R6, -0.16666662693023681641, !P0 ;  /* 0xbe2aaaa8060d7808 */ /* 0x000fc40004000100 */
[----:B------:R-:W-:Y:S01]  /*0650*/  FFMA R14, R10, 12.989800453186035156, R23 ;  /* 0x414fd6390a0e7823 */ /* 0x000fe20000000017 */
[----:B------:R-:W-:Y:S01]  /*0660*/  FFMA R8, R7, R4, -0.0013887860113754868507 ;  /* 0xbab607ed07087423 */ /* 0x000fe20000000004 */
[----:B------:R-:W-:Y:S02]  /*0670*/  FSEL R12, R5, 0.0083327032625675201416, !P0 ;  /* 0x3c0885e4050c7808 */ /* 0x000fe40004000000 */
[----:B------:R-:W-:Y:S01]  /*0680*/  FMUL R9, R14, 0.63661974668502807617 ;  /* 0x3f22f9830e097820 */ /* 0x000fe20000400000 */
[----:B------:R-:W-:Y:S02]  /*0690*/  FSEL R2, R2, 1, P0 ;  /* 0x3f80000002027808 */ /* 0x000fe40000000000 */
[----:B------:R-:W-:Y:S02]  /*06a0*/  FSEL R8, R8, -0.00019574658654164522886, !P0 ;  /* 0xb94d415308087808 */ /* 0x000fe40004000000 */
[----:B------:R-:W-:Y:S01]  /*06b0*/  LOP3.LUT P0, RZ, R3, 0x2, RZ, 0xc0, !PT ;  /* 0x0000000203ff7812 */ /* 0x000fe2000780c0ff */
[----:B------:R-:W0:Y:S01]  /*06c0*/  F2I.NTZ R9, R9 ;  /* 0x0000000900097305 */ /* 0x000e220000203100 */
[----:B------:R-:W-:Y:S01]  /*06d0*/  FSETP.GE.AND P1, PT, |R14|, 105615, PT ;  /* 0x47ce47800e00780b */ /* 0x000fe20003f26200 */
[----:B------:R-:W-:-:S04]  /*06e0*/  FFMA R8, R7, R8, R12 ;  /* 0x0000000807087223 */ /* 0x000fc8000000000c */
[C---:B------:R-:W-:Y:S01]  /*06f0*/  FFMA R8, R7.reuse, R8, R13 ;  /* 0x0000000807087223 */ /* 0x040fe2000000000d */
[----:B------:R-:W-:-:S04]  /*0700*/  FFMA R7, R7, R2, RZ ;  /* 0x0000000207077223 */ /* 0x000fc800000000ff */
[----:B------:R-:W-:Y:S01]  /*0710*/  FFMA R7, R7, R8, R2 ;  /* 0x0000000807077223 */ /* 0x000fe20000000002 */
[----:B0-----:R-:W-:-:S03]  /*0720*/  I2FP.F32.S32 R3, R9 ;  /* 0x0000000900037245 */ /* 0x001fc60000201400 */
[----:B------:R-:W-:Y:S02]  /*0730*/  @P0 FADD R7, RZ, -R7 ;  /* 0x80000007ff070221 */ /* 0x000fe40000000000 */
[----:B------:R-:W-:Y:S02]  /*0740*/  FFMA R2, R3, -1.5707962512969970703, R14 ;  /* 0xbfc90fda03027823 */ /* 0x000fe4000000000e */
[----:B------:R-:W-:Y:S02]  /*0750*/  FMUL R7, R7, 43758.546875 ;  /* 0x472aee8c07077820 */ /* 0x000fe40000400000 */
[----:B------:R-:W-:-:S04]  /*0760*/  FFMA R2, R3, -7.5497894158615963534e-08, R2 ;  /* 0xb3a2216803027823 */ /* 0x000fc80000000002 */
[----:B------:R-:W-:Y:S01]  /*0770*/  FFMA R2, R3, -5.3903029534742383927e-15, R2 ;  /* 0xa7c234c503027823 */ /* 0x000fe20000000002 */
[----:B------:R-:W-:Y:S06]  /*0780*/  @!P1 BRA `(.L_x_4) ;  /* 0x0000000000e09947 */ /* 0x000fec0003800000 */
[----:B------:R-:W-:-:S13]  /*0790*/  FSETP.NEU.AND P0, PT, |R14|, +INF , PT ;  /* 0x7f8000000e00780b */ /* 0x000fda0003f0d200 */
[----:B------:R-:W-:Y:S05]  /*07a0*/  @!P0 BRA `(.L_x_5) ;  /* 0x0000000000d08947 */ /* 0x000fea0003800000 */
[----:B------:R-:W-:Y:S01]  /*07b0*/  IMAD.SHL.U32 R3, R14, 0x100, RZ ;  /* 0x000001000e037824 */ /* 0x000fe200078e00ff */
[----:B------:R-:W0:Y:S01]  /*07c0*/  LDCU.64 UR10, c[0x4][URZ] ;  /* 0x01000000ff0a77ac */ /* 0x000e220008000a00 */
[----:B------:R-:W-:Y:S02]  /*07d0*/  IMAD.MOV.U32 R15, RZ, RZ, RZ ;  /* 0x000000ffff0f7224 */ /* 0x000fe400078e00ff */
[----:B------:R-:W-:Y:S01]  /*07e0*/  IMAD.MOV.U32 R2, RZ, RZ, R1 ;  /* 0x000000ffff027224 */ /* 0x000fe200078e0001 */
[----:B------:R-:W-:Y:S01]  /*07f0*/  LOP3.LUT R17, R3, 0x80000000, RZ, 0xfc, !PT ;  /* 0x8000000003117812 */ /* 0x000fe200078efcff */
[----:B------:R-:W-:Y:S01]  /*0800*/  UMOV UR5, URZ ;  /* 0x000000ff00057c82 */ /* 0x000fe20008000000 */
[----:B------:R-:W-:-:S05]  /*0810*/  UMOV UR4, URZ ;  /* 0x000000ff00047c82 */ /* 0x000fca0008000000 */
.L_x_6:
        /* <DEDUP_REMOVED lines=29> */
[C-C-:B------:R-:W-:Y:S01]  /*09f0*/  SHF.L.W.U32.HI R9, R3.reuse, 0x2, R8.reuse ;  /* 0x0000000203097819 */ /* 0x140fe20000010e08 */
[----:B------:R-:W-:Y:S01]  /*0a00*/  IMAD.SHL.U32 R3, R3, 0x4, RZ ;  /* 0x0000000403037824 */ /* 0x000fe200078e00ff */
[----:B------:R-:W-:Y:S02]  /*0a10*/  SHF.R.U32.HI R8, RZ, 0x1e, R8 ;  /* 0x0000001eff087819 */ /* 0x000fe40000011608 */
[----:B------:R-:W-:-:S02]  /*0a20*/  SHF.R.S32.HI R12, RZ, 0x1f, R9 ;  /* 0x0000001fff0c7819 */ /* 0x000fc40000011409 */
[C---:B------:R-:W-:Y:S02]  /*0a30*/  LOP3.LUT R14, R9.reuse, R14, RZ, 0x3c, !PT ;  /* 0x0000000e090e7212 */ /* 0x040fe400078e3cff */
[C---:B------:R-:W-:Y:S02]  /*0a40*/  LOP3.LUT R2, R12.reuse, R3, RZ, 0x3c, !PT ;  /* 0x000000030c027212 */ /* 0x040fe400078e3cff */
[----:B------:R-:W-:Y:S02]  /*0a50*/  LOP3.LUT R3, R12, R9, RZ, 0x3c, !PT ;  /* 0x000000090c037212 */ /* 0x000fe400078e3cff */
[----:B------:R-:W-:Y:S02]  /*0a60*/  LEA.HI R9, R9, R8, RZ, 0x1 ;  /* 0x0000000809097211 */ /* 0x000fe400078f08ff */
[----:B------:R-:W-:Y:S02]  /*0a70*/  ISETP.GE.AND P1, PT, R14, RZ, PT ;  /* 0x000000ff0e00720c */ /* 0x000fe40003f26270 */
[----:B------:R-:W1:Y:S01]  /*0a80*/  I2F.F64.S64 R2, R2 ;  /* 0x0000000200027312 */ /* 0x000e620000301c00 */
[----:B------:R-:W-:-:S04]  /*0a90*/  IMAD.MOV R8, RZ, RZ, -R9 ;  /* 0x000000ffff087224 */ /* 0x000fc800078e0a09 */
[----:B------:R-:W-:Y:S01]  /*0aa0*/  @!P0 IMAD.MOV.U32 R9, RZ, RZ, R8 ;  /* 0x000000ffff098224 */ /* 0x000fe200078e0008 */
[----:B-1----:R-:W-:-:S10]  /*0ab0*/  DMUL R12, R2, UR4 ;  /* 0x00000004020c7c28 */ /* 0x002fd40008000000 */
[----:B------:R-:W1:Y:S02]  /*0ac0*/  F2F.F32.F64 R12, R12 ;  /* 0x0000000c000c7310 */ /* 0x000e640000301000 */
[----:B-1----:R-:W-:Y:S01]  /*0ad0*/  FSEL R2, -R12, R12, !P1 ;  /* 0x0000000c0c027208 */ /* 0x002fe20004800100 */
[----:B0-----:R-:W-:Y:S06]  /*0ae0*/  BRA `(.L_x_4) ;  /* 0x0000000000087947 */ /* 0x001fec0003800000 */
.L_x_5:
[----:B------:R-:W-:Y:S01]  /*0af0*/  FMUL R2, RZ, R14 ;  /* 0x0000000eff027220 */ /* 0x000fe20000400000 */
[----:B------:R-:W-:-:S07]  /*0b00*/  IMAD.MOV.U32 R9, RZ, RZ, RZ ;  /* 0x000000ffff097224 */ /* 0x000fce00078e00ff */
.L_x_4:
[----:B------:R-:W-:Y:S05]  /*0b10*/  BSYNC.RECONVERGENT B0 ;  /* 0x0000000000007941 */ /* 0x000fea0003800200 */
.L_x_3:
[----:B------:R-:W-:Y:S01]  /*0b20*/  IMAD.IADD R11, R22, 0x1, R11 ;  /* 0x00000001160b7824 */ /* 0x000fe200078e020b */
[----:B------:R-:W-:Y:S01]  /*0b30*/  LOP3.LUT R12, R9, 0x1, RZ, 0xc0, !PT ;  /* 0x00000001090c7812 */ /* 0x000fe200078ec0ff */
[----:B------:R-:W-:Y:S03]  /*0b40*/  BSSY.RECONVERGENT B0, `(.L_x_7) ;  /* 0x0000053000007945 */ /* 0x000fe60003800200 */
[----:B------:R-:W-:Y:S02]  /*0b50*/  I2FP.F32.S32 R3, R11 ;  /* 0x0000000b00037245 */ /* 0x000fe40000201400 */
[----:B------:R-:W-:-:S03]  /*0b60*/  ISETP.NE.U32.AND P0, PT, R12, 0x1, PT ;  /* 0x000000010c00780c */ /* 0x000fc60003f05070 */
[----:B------:R-:W-:Y:S01]  /*0b70*/  FADD R3, R3, 5 ;  /* 0x40a0000003037421 */ /* 0x000fe20000000000 */
[----:B------:R-:W-:Y:S02]  /*0b80*/  FSEL R12, R5, 0.0083327032625675201416, !P0 ;  /* 0x3c0885e4050c7808 */ /* 0x000fe40004000000 */
[----:B------:R-:W-:Y:S01]  /*0b90*/  FSEL R13, -R6, -0.16666662693023681641, !P0 ;  /* 0xbe2aaaa8060d7808 */ /* 0x000fe20004000100 */
[----:B------:R-:W-:Y:S01]  /*0ba0*/  FMUL R25, R3, 78.233001708984375 ;  /* 0x429c774c03197820 */ /* 0x000fe20000400000 */
[C---:B------:R-:W-:Y:S01]  /*0bb0*/  FMUL R3, R2.reuse, R2 ;  /* 0x0000000202037220 */ /* 0x040fe20000400000 */
[----:B------:R-:W-:Y:S02]  /*0bc0*/  FSEL R2, R2, 1, P0 ;  /* 0x3f80000002027808 */ /* 0x000fe40000000000 */
[----:B------:R-:W-:Y:S01]  /*0bd0*/  FFMA R14, R10, 12.989800453186035156, R25 ;  /* 0x414fd6390a0e7823 */ /* 0x000fe20000000019 */
[----:B------:R-:W-:-:S03]  /*0be0*/  FFMA R8, R3, R4, -0.0013887860113754868507 ;  /* 0xbab607ed03087423 */ /* 0x000fc60000000004 */
[C---:B------:R-:W-:Y:S01]  /*0bf0*/  FMUL R15, R14.reuse, 0.63661974668502807617 ;  /* 0x3f22f9830e0f7820 */ /* 0x040fe20000400000 */
[----:B------:R-:W-:Y:S02]  /*0c00*/  FSETP.GE.AND P1, PT, |R14|, 105615, PT ;  /* 0x47ce47800e00780b */ /* 0x000fe40003f26200 */
[----:B------:R-:W-:Y:S02]  /*0c10*/  FSEL R8, R8, -0.00019574658654164522886, !P0 ;  /* 0xb94d415308087808 */ /* 0x000fe40004000000 */
[----:B------:R-:W-:Y:S01]  /*0c20*/  LOP3.LUT P0, RZ, R9, 0x2, RZ, 0xc0, !PT ;  /* 0x0000000209ff7812 */ /* 0x000fe2000780c0ff */
[----:B------:R-:W0:Y:S02]  /*0c30*/  F2I.NTZ R15, R15 ;  /* 0x0000000f000f7305 */ /* 0x000e240000203100 */
[----:B------:R-:W-:-:S04]  /*0c40*/  FFMA R8, R3, R8, R12 ;  /* 0x0000000803087223 */ /* 0x000fc8000000000c */
[C---:B------:R-:W-:Y:S01]  /*0c50*/  FFMA R8, R3.reuse, R8, R13 ;  /* 0x0000000803087223 */ /* 0x040fe2000000000d */
[----:B------:R-:W-:-:S04]  /*0c60*/  FFMA R3, R3, R2, RZ ;  /* 0x0000000203037223 */ /* 0x000fc800000000ff */
[----:B------:R-:W-:Y:S01]  /*0c70*/  FFMA R8, R3, R8, R2 ;  /* 0x0000000803087223 */ /* 0x000fe20000000002 */
[----:B0-----:R-:W-:-:S03]  /*0c80*/  I2FP.F32.S32 R9, R15 ;  /* 0x0000000f00097245 */ /* 0x001fc60000201400 */
[----:B------:R-:W-:Y:S02]  /*0c90*/  @P0 FADD R8, RZ, -R8 ;  /* 0x80000008ff080221 */ /* 0x000fe40000000000 */
[C---:B------:R-:W-:Y:S02]  /*0ca0*/  FFMA R2, R9.reuse, -1.5707962512969970703, R14 ;  /* 0xbfc90fda09027823 */ /* 0x040fe4000000000e */
        /* <DEDUP_REMOVED lines=13> */
.L_x_10:
        /* <DEDUP_REMOVED lines=31> */
[----:B0-----:R-:W-:Y:S02]  /*0f70*/  SHF.R.U32.HI R16, RZ, 0x1e, R9 ;  /* 0x0000001eff107819 */ /* 0x001fe40000011609 */
[----:B------:R-:W-:-:S02]  /*0f80*/  SHF.R.S32.HI R3, RZ, 0x1f, R15 ;  /* 0x0000001fff037819 */ /* 0x000fc4000001140f */
[----:B------:R-:W-:Y:S02]  /*0f90*/  LOP3.LUT R14, R15, R14, RZ, 0x3c, !PT ;  /* 0x0000000e0f0e7212 */ /* 0x000fe400078e3cff */
[C---:B------:R-:W-:Y:S02]  /*0fa0*/  LOP3.LUT R2, R3.reuse, R2, RZ, 0x3c, !PT ;  /* 0x0000000203027212 */ /* 0x040fe400078e3cff */
[----:B------:R-:W-:Y:S02]  /*0fb0*/  LOP3.LUT R3, R3, R15, RZ, 0x3c, !PT ;  /* 0x0000000f03037212 */ /* 0x000fe400078e3cff */
[----:B------:R-:W-:Y:S02]  /*0fc0*/  LEA.HI R15, R15, R16, RZ, 0x1 ;  /* 0x000000100f0f7211 */ /* 0x000fe400078f08ff */
[----:B------:R-:W-:Y:S02]  /*0fd0*/  ISETP.GE.AND P1, PT, R14, RZ, PT ;  /* 0x000000ff0e00720c */ /* 0x000fe40003f26270 */
[----:B------:R-:W0:Y:S01]  /*0fe0*/  I2F.F64.S64 R2, R2 ;  /* 0x0000000200027312 */ /* 0x000e220000301c00 */
[----:B------:R-:W-:-:S04]  /*0ff0*/  IMAD.MOV R9, RZ, RZ, -R15 ;  /* 0x000000ffff097224 */ /* 0x000fc800078e0a0f */
[----:B------:R-:W-:Y:S01]  /*1000*/  @!P0 IMAD.MOV.U32 R15, RZ, RZ, R9 ;  /* 0x000000ffff0f8224 */ /* 0x000fe200078e0009 */
[----:B0-----:R-:W-:-:S10]  /*1010*/  DMUL R12, R2, UR4 ;  /* 0x00000004020c7c28 */ /* 0x001fd40008000000 */
[----:B------:R-:W0:Y:S02]  /*1020*/  F2F.F32.F64 R12, R12 ;  /* 0x0000000c000c7310 */ /* 0x000e240000301000 */
[----:B0-----:R-:W-:Y:S01]  /*1030*/  FSEL R2, -R12, R12, !P1 ;  /* 0x0000000c0c027208 */ /* 0x001fe20004800100 */
[----:B------:R-:W-:Y:S06]  /*1040*/  BRA `(.L_x_8) ;  /* 0x0000000000087947 */ /* 0x000fec0003800000 */
.L_x_9:
[----:B------:R-:W-:Y:S01]  /*1050*/  FMUL R2, RZ, R14 ;  /* 0x0000000eff027220 */ /* 0x000fe20000400000 */
[----:B------:R-:W-:-:S07]  /*1060*/  IMAD.MOV.U32 R15, RZ, RZ, RZ ;  /* 0x000000ffff0f7224 */ /* 0x000fce00078e00ff */
.L_x_8:
[----:B------:R-:W-:Y:S05]  /*1070*/  BSYNC.RECONVERGENT B0 ;  /* 0x0000000000007941 */ /* 0x000fea0003800200 */
.L_x_7:
[----:B------:R-:W-:Y:S02]  /*1080*/  IMAD.IADD R11, R22, 0x1, R11 ;  /* 0x00000001160b7824 */ /* 0x000fe400078e020b */
[----:B------:R-:W-:Y:S01]  /*1090*/  FMUL R3, R2, R2 ;  /* 0x0000000202037220 */ /* 0x000fe20000400000 */
[----:B------:R-:W-:Y:S01]  /*10a0*/  LOP3.LUT R12, R15, 0x1, RZ, 0xc0, !PT ;  /* 0x000000010f0c7812 */ /* 0x000fe200078ec0ff */
[----:B------:R-:W-:Y:S01]  /*10b0*/  BSSY.RECONVERGENT B0, `(.L_x_11) ;  /* 0x0000052000007945 */ /* 0x000fe20003800200 */
[----:B------:R-:W-:Y:S02]  /*10c0*/  I2FP.F32.S32 R11, R11 ;  /* 0x0000000b000b7245 */ /* 0x000fe40000201400 */
[----:B------:R-:W-:-:S03]  /*10d0*/  ISETP.NE.U32.AND P0, PT, R12, 0x1, PT ;  /* 0x000000010c00780c */ /* 0x000fc60003f05070 */
[----:B------:R-:W-:Y:S01]  /*10e0*/  FADD R9, R11, 5 ;  /* 0x40a000000b097421 */ /* 0x000fe20000000000 */
[----:B------:R-:W-:Y:S02]  /*10f0*/  FSEL R12, R5, 0.0083327032625675201416, !P0 ;  /* 0x3c0885e4050c7808 */ /* 0x000fe40004000000 */
[----:B------:R-:W-:Y:S01]  /*1100*/  FSEL R13, -R6, -0.16666662693023681641, !P0 ;  /* 0xbe2aaaa8060d7808 */ /* 0x000fe20004000100 */
[----:B------:R-:W-:Y:S01]  /*1110*/  FMUL R9, R9, 78.233001708984375 ;  /* 0x429c774c09097820 */ /* 0x000fe20000400000 */
[----:B------:R-:W-:-:S03]  /*1120*/  FSEL R2, R2, 1, P0 ;  /* 0x3f80000002027808 */ /* 0x000fc60000000000 */
        /* <DEDUP_REMOVED lines=27> */
.L_x_14:
        /* <DEDUP_REMOVED lines=45> */
.L_x_13:
[----:B------:R-:W-:Y:S01]  /*15b0*/  FMUL R2, RZ, R14 ;  /* 0x0000000eff027220 */ /* 0x000fe20000400000 */
[----:B------:R-:W-:-:S07]  /*15c0*/  IMAD.MOV.U32 R11, RZ, RZ, RZ ;  /* 0x000000ffff0b7224 */ /* 0x000fce00078e00ff */
.L_x_12:
[----:B------:R-:W-:Y:S05]  /*15d0*/  BSYNC.RECONVERGENT B0 ;  /* 0x0000000000007941 */ /* 0x000fea0003800200 */
.L_x_11:
[----:B------:R-:W-:Y:S01]  /*15e0*/  I2FP.F32.S32 R16, R27 ;  /* 0x0000001b00107245 */ /* 0x000fe20000201400 */
[----:B------:R-:W-:Y:S01]  /*15f0*/  FMUL R3, R2, R2 ;  /* 0x0000000202037220 */ /* 0x000fe20000400000 */
[----:B------:R-:W-:Y:S01]  /*1600*/  LOP3.LUT R13, R11, 0x1, RZ, 0xc0, !PT ;  /* 0x000000010b0d7812 */ /* 0x000fe200078ec0ff */
[----:B------:R-:W-:Y:S02]  /*1610*/  BSSY.RECONVERGENT B0, `(.L_x_15) ;  /* 0x0000050000007945 */ /* 0x000fe40003800200 */
[----:B------:R-:W-:Y:S01]  /*1620*/  FADD R16, R16, 5 ;  /* 0x40a0000010107421 */ /* 0x000fe20000000000 */
[----:B------:R-:W-:Y:S01]  /*1630*/  FFMA R12, R3, R4, -0.0013887860113754868507 ;  /* 0xbab607ed030c7423 */ /* 0x000fe20000000004 */
[----:B------:R-:W-:Y:S02]  /*1640*/  ISETP.NE.U32.AND P0, PT, R13, 0x1, PT ;  /* 0x000000010d00780c */ /* 0x000fe40003f05070 */
[----:B------:R-:W-:Y:S02]  /*1650*/  FFMA R18, R16, 12.989800453186035156, R21 ;  /* 0x414fd63910127823 */ /* 0x000fe40000000015 */
[----:B------:R-:W-:-:S02]  /*1660*/  FSEL R12, R12, -0.00019574658654164522886, !P0 ;  /* 0xb94d41530c0c7808 */ /* 0x000fc40004000000 */
[----:B------:R-:W-:Y:S01]  /*1670*/  FMUL R15, R18, 0.63661974668502807617 ;  /* 0x3f22f983120f7820 */ /* 0x000fe20000400000 */
[----:B------:R-:W-:Y:S02]  /*1680*/  FSEL R14, R5, 0.0083327032625675201416, !P0 ;  /* 0x3c0885e4050e7808 */ /* 0x000fe40004000000 */
[----:B------:R-:W-:Y:S02]  /*1690*/  FSEL R13, -R6, -0.16666662693023681641, !P0 ;  /* 0xbe2aaaa8060d7808 */ /* 0x000fe40004000100 */
[----:B------:R-:W-:Y:S01]  /*16a0*/  FSEL R2, R2, 1, P0 ;  /* 0x3f80000002027808 */ /* 0x000fe20000000000 */
[----:B------:R-:W0:Y:S01]  /*16b0*/  F2I.NTZ R15, R15 ;  /* 0x0000000f000f7305 */ /* 0x000e220000203100 */
[----:B------:R-:W-:Y:S01]  /*16c0*/  FFMA R12, R3, R12, R14 ;  /* 0x0000000c030c7223 */ /* 0x000fe2000000000e */
[----:B------:R-:W-:Y:S02]  /*16d0*/  LOP3.LUT P0, RZ, R11, 0x2, RZ, 0xc0, !PT ;  /* 0x000000020bff7812 */ /* 0x000fe4000780c0ff */
[----:B------:R-:W-:Y:S01]  /*16e0*/  FSETP.GE.AND P1, PT, |R18|, 105615, PT ;  /* 0x47ce47801200780b */ /* 0x000fe20003f26200 */
[C---:B------:R-:W-:Y:S01]  /*16f0*/  FFMA R12, R3.reuse, R12, R13 ;  /* 0x0000000c030c7223 */ /* 0x040fe2000000000d */
[----:B------:R-:W-:-:S04]  /*1700*/  FFMA R3, R3, R2, RZ ;  /* 0x0000000203037223 */ /* 0x000fc800000000ff */
[----:B------:R-:W-:Y:S01]  /*1710*/  FFMA R2, R3, R12, R2 ;  /* 0x0000000c03027223 */ /* 0x000fe20000000002 */
[----:B0-----:R-:W-:-:S04]  /*1720*/  I2FP.F32.S32 R13, R15 ;  /* 0x0000000f000d7245 */ /* 0x001fc80000201400 */
[----:B------:R-:W-:Y:S01]  /*1730*/  @P0 FADD R2, RZ, -R2 ;  /* 0x80000002ff020221 */ /* 0x000fe20000000000 */
[----:B------:R-:W-:-:S03]  /*1740*/  FFMA R12, R13, -1.5707962512969970703, R18 ;  /* 0xbfc90fda0d0c7823 */ /* 0x000fc60000000012 */
[----:B------:R-:W-:Y:S01]  /*1750*/  FMUL R11, R2, 43758.546875 ;  /* 0x472aee8c020b7820 */ /* 0x000fe20000400000 */
        /* <DEDUP_REMOVED lines=12> */
.L_x_18:
        /* <DEDUP_REMOVED lines=45> */
.L_x_17:
[----:B------:R-:W-:Y:S01]  /*1af0*/  FMUL R2, RZ, R18 ;  /* 0x00000012ff027220 */ /* 0x000fe20000400000 */
[----:B------:R-:W-:-:S07]  /*1b00*/  IMAD.MOV.U32 R15, RZ, RZ, RZ ;  /* 0x000000ffff0f7224 */ /* 0x000fce00078e00ff */
.L_x_16:
[----:B------:R-:W-:Y:S05]  /*1b10*/  BSYNC.RECONVERGENT B0 ;  /* 0x0000000000007941 */ /* 0x000fea0003800200 */
.L_x_15:
[----:B------:R-:W-:Y:S01]  /*1b20*/  FFMA R18, R16, 12.989800453186035156, R23 ;  /* 0x414fd63910127823 */ /* 0x000fe20000000017 */
[C---:B------:R-:W-:Y:S01]  /*1b30*/  LOP3.LUT R12, R15.reuse, 0x1, RZ, 0xc0, !PT ;  /* 0x000000010f0c7812 */ /* 0x040fe200078ec0ff */
[----:B------:R-:W-:Y:S01]  /*1b40*/  FMUL R3, R2, R2 ;  /* 0x0000000202037220 */ /* 0x000fe20000400000 */
[----:B------:R-:W-:Y:S01]  /*1b50*/  LOP3.LUT P0, RZ, R15, 0x2, RZ, 0xc0, !PT ;  /* 0x000000020fff7812 */ /* 0x000fe2000780c0ff */
[----:B------:R-:W-:Y:S01]  /*1b60*/  FMUL R17, R18, 0.63661974668502807617 ;  /* 0x3f22f98312117820 */ /* 0x000fe20000400000 */
[----:B------:R-:W-:Y:S01]  /*1b70*/  ISETP.NE.U32.AND P1, PT, R12, 0x1, PT ;  /* 0x000000010c00780c */ /* 0x000fe20003f25070 */
[----:B------:R-:W-:Y:S01]  /*1b80*/  FFMA R12, R3, R4, -0.0013887860113754868507 ;  /* 0xbab607ed030c7423 */ /* 0x000fe20000000004 */
[----:B------:R-:W-:Y:S02]  /*1b90*/  BSSY.RECONVERGENT B0, `(.L_x_19) ;  /* 0x000004a000007945 */ /* 0x000fe40003800200 */
[----:B------:R-:W-:Y:S01]  /*1ba0*/  FSEL R14, R5, 0.0083327032625675201416, !P1 ;  /* 0x3c0885e4050e7808 */ /* 0x000fe20004800000 */
[----:B------:R-:W0:Y:S01]  /*1bb0*/  F2I.NTZ R17, R17 ;  /* 0x0000001100117305 */ /* 0x000e220000203100 */
[----:B------:R-:W-:-:S02]  /*1bc0*/  FSEL R12, R12, -0.00019574658654164522886, !P1 ;  /* 0xb94d41530c0c7808 */ /* 0x000fc40004800000 */
[----:B------:R-:W-:-:S03]  /*1bd0*/  FSEL R2, R2, 1, P1 ;  /* 0x3f80000002027808 */ /* 0x000fc60000800000 */
[----:B------:R-:W-:Y:S01]  /*1be0*/  FFMA R12, R3, R12, R14 ;  /* 0x0000000c030c7223 */ /* 0x000fe2000000000e */
[----:B------:R-:W-:Y:S02]  /*1bf0*/  FSEL R14, -R6, -0.16666662693023681641, !P1 ;  /* 0xbe2aaaa8060e7808 */ /* 0x000fe40004800100 */
[----:B------:R-:W-:-:S03]  /*1c00*/  FSETP.GE.AND P1, PT, |R18|, 105615, PT ;  /* 0x47ce47801200780b */ /* 0x000fc60003f26200 */
[C---:B------:R-:W-:Y:S01]  /*1c10*/  FFMA R12, R3.reuse, R12, R14 ;  /* 0x0000000c030c7223 */ /* 0x040fe2000000000e */
[----:B------:R-:W-:Y:S01]  /*1c20*/  FFMA R3, R3, R2, RZ ;  /* 0x0000000203037223 */ /* 0x000fe200000000ff */
[----:B0-----:R-:W-:-:S03]  /*1c30*/  I2FP.F32.S32 R13, R17 ;  /* 0x00000011000d7245 */ /* 0x001fc60000201400 */
[----:B------:R-:W-:Y:S02]  /*1c40*/  FFMA R12, R3, R12, R2 ;  /* 0x0000000c030c7223 */ /* 0x000fe40000000002 */
[C---:B------:R-:W-:Y:S02]  /*1c50*/  FFMA R14, R13.reuse, -1.5707962512969970703, R18 ;  /* 0xbfc90fda0d0e7823 */ /* 0x040fe40000000012 */
[----:B------:R-:W-:Y:S02]  /*1c60*/  @P0 FADD R12, RZ, -R12 ;  /* 0x8000000cff0c0221 */ /* 0x000fe40000000000 */
[C---:B------:R-:W-:Y:S02]  /*1c70*/  FFMA R14, R13.reuse, -7.5497894158615963534e-08, R14 ;  /* 0xb3a221680d0e7823 */ /* 0x040fe4000000000e */
[----:B------:R-:W-:Y:S02]  /*1c80*/  FMUL R12, R12, 43758.546875 ;  /* 0x472aee8c0c0c7820 */ /* 0x000fe40000400000 */
        /* <DEDUP_REMOVED lines=11> */
.L_x_22:
        /* <DEDUP_REMOVED lines=33> */
[----:B------:R-:W-:Y:S02]  /*1f50*/  LOP3.LUT R18, R17, R18, RZ, 0x3c, !PT ;  /* 0x0000001211127212 */ /* 0x000fe400078e3cff */
        /* <DEDUP_REMOVED lines=11> */
.L_x_21:
[----:B------:R-:W-:Y:S01]  /*2010*/  FMUL R2, RZ, R18 ;  /* 0x00000012ff027220 */ /* 0x000fe20000400000 */
[----:B------:R-:W-:-:S07]  /*2020*/  IMAD.MOV.U32 R17, RZ, RZ, RZ ;  /* 0x000000ffff117224 */ /* 0x000fce00078e00ff */
.L_x_20:
[----:B------:R-:W-:Y:S05]  /*2030*/  BSYNC.RECONVERGENT B0 ;  /* 0x0000000000007941 */ /* 0x000fea0003800200 */
.L_x_19:
        /* <DEDUP_REMOVED lines=21> */
[----:B------:R-:W-:-:S04]  /*2190*/  FFMA R20, R13, -7.5497894158615963534e-08, R20 ;  /* 0xb3a221680d147823 */ /* 0x000fc80000000014 */
[----:B------:R-:W-:Y:S01]  /*21a0*/  FFMA R2, R13, -5.3903029534742383927e-15, R20 ;  /* 0xa7c234c50d027823 */ /* 0x000fe20000000014 */
[----:B------:R-:W-:Y:S01]  /*21b0*/  FMUL R13, R3, 43758.546875 ;  /* 0x472aee8c030d7820 */ /* 0x000fe20000400000 */
        /* <DEDUP_REMOVED lines=10> */
.L_x_26:
        /* <DEDUP_REMOVED lines=45> */
.L_x_25:
[----:B------:R-:W-:Y:S01]  /*2530*/  FMUL R2, RZ, R18 ;  /* 0x00000012ff027220 */ /* 0x000fe20000400000 */
[----:B------:R-:W-:-:S07]  /*2540*/  IMAD.MOV.U32 R29, RZ, RZ, RZ ;  /* 0x000000ffff1d7224 */ /* 0x000fce00078e00ff */
.L_x_24:
[----:B------:R-:W-:Y:S05]  /*2550*/  BSYNC.RECONVERGENT B0 ;  /* 0x0000000000007941 */ /* 0x000fea0003800200 */
.L_x_23:
        /* <DEDUP_REMOVED lines=34> */
.L_x_30:
        /* <DEDUP_REMOVED lines=45> */
.L_x_29:
[----:B------:R-:W-:Y:S01]  /*2a50*/  FMUL R2, RZ, R18 ;  /* 0x00000012ff027220 */ /* 0x000fe20000400000 */
[----:B------:R-:W-:-:S07]  /*2a60*/  IMAD.MOV.U32 R15, RZ, RZ, RZ ;  /* 0x000000ffff0f7224 */ /* 0x000fce00078e00ff */
.L_x_28:
[----:B------:R-:W-:Y:S05]  /*2a70*/  BSYNC.RECONVERGENT B0 ;  /* 0x0000000000007941 */ /* 0x000fea0003800200 */
.L_x_27:
[----:B------:R-:W-:Y:S02]  /*2a80*/  IMAD.IADD R27, R22, 0x1, R27 ;  /* 0x00000001161b7824 */ /* 0x000fe400078e021b */
[----:B------:R-:W-:Y:S01]  /*2a90*/  FMUL R3, R2, R2 ;  /* 0x0000000202037220 */ /* 0x000fe20000400000 */
[C---:B------:R-:W-:Y:S01]  /*2aa0*/  LOP3.LUT R17, R15.reuse, 0x1, RZ, 0xc0, !PT ;  /* 0x000000010f117812 */ /* 0x040fe200078ec0ff */
[----:B------:R-:W-:Y:S01]  /*2ab0*/  BSSY.RECONVERGENT B0, `(.L_x_31) ;  /* 0x0000051000007945 */ /* 0x000fe20003800200 */
[----:B------:R-:W-:Y:S01]  /*2ac0*/  LOP3.LUT P0, RZ, R15, 0x2, RZ, 0xc0, !PT ;  /* 0x000000020fff7812 */ /* 0x000fe2000780c0ff */
[----:B------:R-:W-:Y:S01]  /*2ad0*/  FFMA R16, R3, R4, -0.0013887860113754868507 ;  /* 0xbab607ed03107423 */ /* 0x000fe20000000004 */
[----:B------:R-:W-:Y:S02]  /*2ae0*/  I2FP.F32.S32 R20, R27 ;  /* 0x0000001b00147245 */ /* 0x000fe40000201400 */
[----:B------:R-:W-:-:S03]  /*2af0*/  ISETP.NE.U32.AND P1, PT, R17, 0x1, PT ;  /* 0x000000011100780c */ /* 0x000fc60003f25070 */
[----:B------:R-:W-:Y:S01]  /*2b00*/  FADD R20, R20, 5 ;  /* 0x40a0000014147421 */ /* 0x000fe20000000000 */
[----:B------:R-:W-:Y:S02]  /*2b10*/  FSEL R16, R16, -0.00019574658654164522886, !P1 ;  /* 0xb94d415310107808 */ /* 0x000fe40004800000 */
[----:B------:R-:W-:Y:S01]  /*2b20*/  FSEL R24, R5, 0.0083327032625675201416, !P1 ;  /* 0x3c0885e405187808 */ /* 0x000fe20004800000 */
[----:B------:R-:W-:Y:S01]  /*2b30*/  FFMA R18, R20, 12.989800453186035156, R21 ;  /* 0x414fd63914127823 */ /* 0x000fe20000000015 */
[----:B------:R-:W-:Y:S02]  /*2b40*/  FSEL R15, -R6, -0.16666662693023681641, !P1 ;  /* 0xbe2aaaa8060f7808 */ /* 0x000fe40004800100 */
[----:B------:R-:W-:Y:S01]  /*2b50*/  FSEL R2, R2, 1, P1 ;  /* 0x3f80000002027808 */ /* 0x000fe20000800000 */
[C---:B------:R-:W-:Y:S01]  /*2b60*/  FMUL R29, R18.reuse, 0.63661974668502807617 ;  /* 0x3f22f983121d7820 */ /* 0x040fe20000400000 */
[----:B------:R-:W-:Y:S01]  /*2b70*/  FFMA R16, R3, R16, R24 ;  /* 0x0000001003107223 */ /* 0x000fe20000000018 */
[----:B------:R-:W-:-:S03]  /*2b80*/  FSETP.GE.AND P1, PT, |R18|, 105615, PT ;  /* 0x47ce47801200780b */ /* 0x000fc60003f26200 */
[C---:B------:R-:W-:Y:S01]  /*2b90*/  FFMA R15, R3.reuse, R16, R15 ;  /* 0x00000010030f7223 */ /* 0x040fe2000000000f */
[----:B------:R-:W0:Y:S01]  /*2ba0*/  F2I.NTZ R29, R29 ;  /* 0x0000001d001d7305 */ /* 0x000e220000203100 */
[----:B------:R-:W-:-:S04]  /*2bb0*/  FFMA R3, R3, R2, RZ ;  /* 0x0000000203037223 */ /* 0x000fc800000000ff */
[----:B------:R-:W-:-:S04]  /*2bc0*/  FFMA R15, R3, R15, R2 ;  /* 0x0000000f030f7223 */ /* 0x000fc80000000002 */
[----:B------:R-:W-:-:S04]  /*2bd0*/  @P0 FADD R15, RZ, -R15 ;  /* 0x8000000fff0f0221 */ /* 0x000fc80000000000 */
[----:B------:R-:W-:Y:S01]  /*2be0*/  FMUL R15, R15, 43758.546875 ;  /* 0x472aee8c0f0f7820 */ /* 0x000fe20000400000 */
[----:B0-----:R-:W-:-:S05]  /*2bf0*/  I2FP.F32.S32 R17, R29 ;  /* 0x0000001d00117245 */ /* 0x001fca0000201400 */
[----:B------:R-:W-:-:S04]  /*2c00*/  FFMA R2, R17, -1.5707962512969970703, R18 ;  /* 0xbfc90fda11027823 */ /* 0x000fc80000000012 */
        /* <DEDUP_REMOVED lines=12> */
.L_x_34:
        /* <DEDUP_REMOVED lines=45> */
.L_x_33:
[----:B------:R-:W-:Y:S01]  /*2fa0*/  FMUL R2, RZ, R18 ;  /* 0x00000012ff027220 */ /* 0x000fe20000400000 */
[----:B------:R-:W-:-:S07]  /*2fb0*/  IMAD.MOV.U32 R29, RZ, RZ, RZ ;  /* 0x000000ffff1d7224 */ /* 0x000fce00078e00ff */
.L_x_32:
[----:B------:R-:W-:Y:S05]  /*2fc0*/  BSYNC.RECONVERGENT B0 ;  /* 0x0000000000007941 */ /* 0x000fea0003800200 */
.L_x_31:
[----:B------:R-:W-:Y:S01]  /*2fd0*/  FFMA R19, R20, 12.989800453186035156, R23 ;  /* 0x414fd63914137823 */ /* 0x000fe20000000017 */
[----:B------:R-:W-:Y:S01]  /*2fe0*/  FMUL R3, R2, R2 ;  /* 0x0000000202037220 */ /* 0x000fe20000400000 */
[----:B------:R-:W-:Y:S01]  /*2ff0*/  LOP3.LUT R17, R29, 0x1, RZ, 0xc0, !PT ;  /* 0x000000011d117812 */ /* 0x000fe200078ec0ff */
[----:B------:R-:W-:Y:S01]  /*3000*/  BSSY.RECONVERGENT B0, `(.L_x_35) ;  /* 0x000004e000007945 */ /* 0x000fe20003800200 */
[----:B------:R-:W-:Y:S01]  /*3010*/  FMUL R26, R19, 0.63661974668502807617 ;  /* 0x3f22f983131a7820 */ /* 0x000fe20000400000 */
[----:B------:R-:W-:Y:S01]  /*3020*/  FFMA R16, R3, R4, -0.0013887860113754868507 ;  /* 0xbab607ed03107423 */ /* 0x000fe20000000004 */
[----:B------:R-:W-:Y:S02]  /*3030*/  ISETP.NE.U32.AND P0, PT, R17, 0x1, PT ;  /* 0x000000011100780c */ /* 0x000fe40003f05070 */
[----:B------:R-:W-:Y:S02]  /*3040*/  FSETP.GE.AND P1, PT, |R19|, 105615, PT ;  /* 0x47ce47801300780b */ /* 0x000fe40003f26200 */
[----:B------:R-:W0:Y:S01]  /*3050*/  F2I.NTZ R26, R26 ;  /* 0x0000001a001a7305 */ /* 0x000e220000203100 */
[----:B------:R-:W-:-:S02]  /*3060*/  FSEL R16, R16, -0.00019574658654164522886, !P0 ;  /* 0xb94d415310107808 */ /* 0x000fc40004000000 */
[----:B------:R-:W-:Y:S02]  /*3070*/  FSEL R18, R5, 0.0083327032625675201416, !P0 ;  /* 0x3c0885e405127808 */ /* 0x000fe40004000000 */
[----:B------:R-:W-:-:S03]  /*3080*/  FSEL R2, R2, 1, P0 ;  /* 0x3f80000002027808 */ /* 0x000fc60000000000 */
[----:B------:R-:W-:Y:S01]  /*3090*/  FFMA R16, R3, R16, R18 ;  /* 0x0000001003107223 */ /* 0x000fe20000000012 */
[----:B------:R-:W-:Y:S02]  /*30a0*/  FSEL R18, -R6, -0.16666662693023681641, !P0 ;  /* 0xbe2aaaa806127808 */ /* 0x000fe40004000100 */
[----:B------:R-:W-:-:S03]  /*30b0*/  LOP3.LUT P0, RZ, R29, 0x2, RZ, 0xc0, !PT ;  /* 0x000000021dff7812 */ /* 0x000fc6000780c0ff */
[C---:B------:R-:W-:Y:S01]  /*30c0*/  FFMA R16, R3.reuse, R16, R18 ;  /* 0x0000001003107223 */ /* 0x040fe20000000012 */
[----:B0-----:R-:W-:Y:S01]  /*30d0*/  I2FP.F32.S32 R18, R26 ;  /* 0x0000001a00127245 */ /* 0x001fe20000201400 */
[----:B------:R-:W-:-:S04]  /*30e0*/  FFMA R3, R3, R2, RZ ;  /* 0x0000000203037223 */ /* 0x000fc800000000ff */
[----:B------:R-:W-:Y:S01]  /*30f0*/  FFMA R17, R18, -1.5707962512969970703, R19 ;  /* 0xbfc90fda12117823 */ /* 0x000fe20000000013 */
[----:B------:R-:W-:-:S03]  /*3100*/  FFMA R3, R3, R16, R2 ;  /* 0x0000001003037223 */ /* 0x000fc60000000002 */
[----:B------:R-:W-:Y:S01]  /*3110*/  FFMA R17, R18, -7.5497894158615963534e-08, R17 ;  /* 0xb3a2216812117823 */ /* 0x000fe20000000011 */
[----:B------:R-:W-:-:S03]  /*3120*/  @P0 FADD R3, RZ, -R3 ;  /* 0x80000003ff030221 */ /* 0x000fc60000000000 */
        /* <DEDUP_REMOVED lines=12> */
.L_x_38:
        /* <DEDUP_REMOVED lines=45> */
.L_x_37:
[----:B------:R-:W-:Y:S01]  /*34c0*/  FMUL R2, RZ, R19 ;  /* 0x00000013ff027220 */ /* 0x000fe20000400000 */
[----:B------:R-:W-:-:S07]  /*34d0*/  IMAD.MOV.U32 R26, RZ, RZ, RZ ;  /* 0x000000ffff1a7224 */ /* 0x000fce00078e00ff */
.L_x_36:
[----:B------:R-:W-:Y:S05]  /*34e0*/  BSYNC.RECONVERGENT B0 ;  /* 0x0000000000007941 */ /* 0x000fea0003800200 */
.L_x_35:
[----:B------:R-:W-:Y:S01]  /*34f0*/  FFMA R29, R20, 12.989800453186035156, R25 ;  /* 0x414fd639141d7823 */ /* 0x000fe20000000019 */
[----:B------:R-:W-:Y:S01]  /*3500*/  LOP3.LUT R16, R26, 0x1, RZ, 0xc0, !PT ;  /* 0x000000011a107812 */ /* 0x000fe200078ec0ff */
        /* <DEDUP_REMOVED lines=9> */
[----:B------:R-:W-:Y:S02]  /*35a0*/  FSEL R17, -R6, -0.16666662693023681641, !P1 ;  /* 0xbe2aaaa806117808 */ /* 0x000fe40004800100 */
[----:B------:R-:W-:Y:S01]  /*35b0*/  FSEL R2, R2, 1, P1 ;  /* 0x3f80000002027808 */ /* 0x000fe20000800000 */
[----:B------:R-:W-:Y:S01]  /*35c0*/  FFMA R16, R3, R16, R26 ;  /* 0x0000001003107223 */ /* 0x000fe2000000001a */
[----:B------:R-:W-:-:S03]  /*35d0*/  FSETP.GE.AND P1, PT, |R29|, 105615, PT ;  /* 0x47ce47801d00780b */ /* 0x000fc60003f26200 */
[C---:B------:R-:W-:Y:S01]  /*35e0*/  FFMA R16, R3.reuse, R16, R17 ;  /* 0x0000001003107223 */ /* 0x040fe20000000011 */
[----:B------:R-:W-:Y:S01]  /*35f0*/  FFMA R3, R3, R2, RZ ;  /* 0x0000000203037223 */ /* 0x000fe200000000ff */
[----:B0-----:R-:W-:-:S03]  /*3600*/  I2FP.F32.S32 R26, R24 ;  /* 0x00000018001a7245 */ /* 0x001fc60000201400 */
[----:B------:R-:W-:Y:S02]  /*3610*/  FFMA R2, R3, R16, R2 ;  /* 0x0000001003027223 */ /* 0x000fe40000000002 */
[C---:B------:R-:W-:Y:S02]  /*3620*/  FFMA R3, R26.reuse, -1.5707962512969970703, R29 ;  /* 0xbfc90fda1a037823 */ /* 0x040fe4000000001d */
[----:B------:R-:W-:Y:S02]  /*3630*/  @P0 FADD R2, RZ, -R2 ;  /* 0x80000002ff020221 */ /* 0x000fe40000000000 */
[----:B------:R-:W-:Y:S02]  /*3640*/  FFMA R3, R26, -7.5497894158615963534e-08, R3 ;  /* 0xb3a221681a037823 */ /* 0x000fe40000000003 */
        /* <DEDUP_REMOVED lines=12> */
.L_x_42:
        /* <DEDUP_REMOVED lines=33> */
[C---:B0-----:R-:W-:Y:S02]  /*3920*/  LEA.HI R24, R2.reuse, R3, RZ, 0x1 ;  /* 0x0000000302187211 */ /* 0x041fe400078f08ff */
[----:B------:R-:W-:Y:S02]  /*3930*/  LOP3.LUT R26, R2, R29, RZ, 0x3c, !PT ;  /* 0x0000001d021a7212 */ /* 0x000fe400078e3cff */
[C---:B------:R-:W-:Y:S02]  /*3940*/  LOP3.LUT R3, R17.reuse, R2, RZ, 0x3c, !PT ;  /* 0x0000000211037212 */ /* 0x040fe400078e3cff */
[----:B------:R-:W-:Y:S02]  /*3950*/  LOP3.LUT R2, R17, R16, RZ, 0x3c, !PT ;  /* 0x0000001011027212 */ /* 0x000fe400078e3cff */
[----:B------:R-:W-:Y:S01]  /*3960*/  ISETP.GE.AND P1, PT, R26, RZ, PT ;  /* 0x000000ff1a00720c */ /* 0x000fe20003f26270 */
[----:B------:R-:W-:-:S03]  /*3970*/  IMAD.MOV R26, RZ, RZ, -R24 ;  /* 0x000000ffff1a7224 */ /* 0x000fc600078e0a18 */
[----:B------:R-:W0:Y:S01]  /*3980*/  I2F.F64.S64 R2, R2 ;  /* 0x0000000200027312 */ /* 0x000e220000301c00 */
[----:B------:R-:W-:Y:S01]  /*3990*/  @!P0 IMAD.MOV.U32 R24, RZ, RZ, R26 ;  /* 0x000000ffff188224 */ /* 0x000fe200078e001a */
[----:B0-----:R-:W-:-:S10]  /*39a0*/  DMUL R16, R2, UR4 ;  /* 0x0000000402107c28 */ /* 0x001fd40008000000 */
[----:B------:R-:W0:Y:S02]  /*39b0*/  F2F.F32.F64 R16, R16 ;  /* 0x0000001000107310 */ /* 0x000e240000301000 */
[----:B0-----:R-:W-:Y:S01]  /*39c0*/  FSEL R26, -R16, R16, !P1 ;  /* 0x00000010101a7208 */ /* 0x001fe20004800100 */
[----:B------:R-:W-:Y:S06]  /*39d0*/  BRA `(.L_x_40) ;  /* 0x0000000000087947 */ /* 0x000fec0003800000 */
.L_x_41:
[----:B------:R-:W-:Y:S01]  /*39e0*/  FMUL R26, RZ, R29 ;  /* 0x0000001dff1a7220 */ /* 0x000fe20000400000 */
[----:B------:R-:W-:-:S07]  /*39f0*/  IMAD.MOV.U32 R24, RZ, RZ, RZ ;  /* 0x000000ffff187224 */ /* 0x000fce00078e00ff */
.L_x_40:
[----:B------:R-:W-:Y:S05]  /*3a00*/  BSYNC.RECONVERGENT B0 ;  /* 0x0000000000007941 */ /* 0x000fea0003800200 */
.L_x_39:
[----:B------:R-:W-:Y:S01]  /*3a10*/  LOP3.LUT P0, RZ, R24, 0x2, RZ, 0xc0, !PT ;  /* 0x0000000218ff7812 */ /* 0x000fe2000780c0ff */
[----:B------:R-:W-:Y:S01]  /*3a20*/  FFMA R29, R20, 12.989800453186035156, R9 ;  /* 0x414fd639141d7823 */ /* 0x000fe20000000009 */
[----:B------:R-:W-:Y:S01]  /*3a30*/  LOP3.LUT R24, R24, 0x1, RZ, 0xc0, !PT ;  /* 0x0000000118187812 */ /* 0x000fe200078ec0ff */
[----:B------:R-:W-:Y:S01]  /*3a40*/  FMUL R3, R26, R26 ;  /* 0x0000001a1a037220 */ /* 0x000fe20000400000 */
[----:B------:R-:W-:Y:S02]  /*3a50*/  BSSY.RECONVERGENT B0, `(.L_x_43) ;  /* 0x000004d000007945 */ /* 0x000fe40003800200 */
[----:B------:R-:W-:Y:S01]  /*3a60*/  ISETP.NE.U32.AND P1, PT, R24, 0x1, PT ;  /* 0x000000011800780c */ /* 0x000fe20003f25070 */
[----:B------:R-:W-:Y:S01]  /*3a70*/  FMUL R24, R29, 0.63661974668502807617 ;  /* 0x3f22f9831d187820 */ /* 0x000fe20000400000 */
[----:B------:R-:W-:Y:S02]  /*3a80*/  FFMA R2, R3, R4, -0.0013887860113754868507 ;  /* 0xbab607ed03027423 */ /* 0x000fe40000000004 */
[----:B------:R-:W-:-:S02]  /*3a90*/  FSEL R16, R5, 0.0083327032625675201416, !P1 ;  /* 0x3c0885e405107808 */ /* 0x000fc40004800000 */
[----:B------:R-:W-:Y:S01]  /*3aa0*/  FSEL R17, -R6, -0.16666662693023681641, !P1 ;  /* 0xbe2aaaa806117808 */ /* 0x000fe20004800100 */
[----:B------:R-:W0:Y:S01]  /*3ab0*/  F2I.NTZ R24, R24 ;  /* 0x0000001800187305 */ /* 0x000e220000203100 */
[----:B------:R-:W-:-:S05]  /*3ac0*/  FSEL R2, R2, -0.00019574658654164522886, !P1 ;  /* 0xb94d415302027808 */ /* 0x000fca0004800000 */
[----:B------:R-:W-:Y:S01]  /*3ad0*/  FFMA R16, R3, R2, R16 ;  /* 0x0000000203107223 */ /* 0x000fe20000000010 */
[----:B------:R-:W-:Y:S02]  /*3ae0*/  FSEL R2, R26, 1, P1 ;  /* 0x3f8000001a027808 */ /* 0x000fe40000800000 */
[----:B------:R-:W-:Y:S01]  /*3af0*/  FSETP.GE.AND P1, PT, |R29|, 105615, PT ;  /* 0x47ce47801d00780b */ /* 0x000fe20003f26200 */
[C---:B------:R-:W-:Y:S02]  /*3b00*/  FFMA R16, R3.reuse, R16, R17 ;  /* 0x0000001003107223 */ /* 0x040fe40000000011 */
        /* <DEDUP_REMOVED lines=18> */
.L_x_46:
        /* <DEDUP_REMOVED lines=45> */
.L_x_45:
[----:B------:R-:W-:Y:S01]  /*3f00*/  FMUL R28, RZ, R29 ;  /* 0x0000001dff1c7220 */ /* 0x000fe20000400000 */
[----:B------:R-:W-:-:S07]  /*3f10*/  IMAD.MOV.U32 R24, RZ, RZ, RZ ;  /* 0x000000ffff187224 */ /* 0x000fce00078e00ff */
.L_x_44:
[----:B------:R-:W-:Y:S05]  /*3f20*/  BSYNC.RECONVERGENT B0 ;  /* 0x0000000000007941 */ /* 0x000fea0003800200 */
.L_x_43:
[----:B------:R-:W-:Y:S01]  /*3f30*/  IMAD.IADD R22, R22, 0x1, R27 ;  /* 0x0000000116167824 */ /* 0x000fe200078e021b */
[----:B------:R-:W-:Y:S01]  /*3f40*/  LOP3.LUT R2, R24, 0x1, RZ, 0xc0, !PT ;  /* 0x0000000118027812 */ /* 0x000fe200078ec0ff */
[----:B------:R-:W-:Y:S01]  /*3f50*/  FMUL R3, R28, R28 ;  /* 0x0000001c1c037220 */ /* 0x000fe20000400000 */
[----:B------:R-:W-:Y:S01]  /*3f60*/  LOP3.LUT P0, RZ, R24, 0x2, RZ, 0xc0, !PT ;  /* 0x0000000218ff7812 */ /* 0x000fe2000780c0ff */
[----:B------:R-:W-:Y:S01]  /*3f70*/  BSSY.RECONVERGENT B0, `(.L_x_47) ;  /* 0x0000050000007945 */ /* 0x000fe20003800200 */
[----:B------:R-:W-:Y:S02]  /*3f80*/  I2FP.F32.S32 R22, R22 ;  /* 0x0000001600167245 */ /* 0x000fe40000201400 */
[----:B------:R-:W-:Y:S01]  /*3f90*/  ISETP.NE.U32.AND P1, PT, R2, 0x1, PT ;  /* 0x000000010200780c */ /* 0x000fe20003f25070 */
[----:B------:R-:W-:Y:S02]  /*3fa0*/  FFMA R2, R3, R4, -0.0013887860113754868507 ;  /* 0xbab607ed03027423 */ /* 0x000fe40000000004 */
[----:B------:R-:W-:Y:S01]  /*3fb0*/  FADD R22, R22, 5 ;  /* 0x40a0000016167421 */ /* 0x000fe20000000000 */
[----:B------:R-:W-:-:S02]  /*3fc0*/  FSEL R16, R5, 0.0083327032625675201416, !P1 ;  /* 0x3c0885e405107808 */ /* 0x000fc40004800000 */
[----:B------:R-:W-:Y:S01]  /*3fd0*/  FSEL R2, R2, -0.00019574658654164522886, !P1 ;  /* 0xb94d415302027808 */ /* 0x000fe20004800000 */
[----:B------:R-:W-:Y:S01]  /*3fe0*/  FFMA R26, R22, 12.989800453186035156, R21 ;  /* 0x414fd639161a7823 */ /* 0x000fe20000000015 */
[----:B------:R-:W-:-:S03]  /*3ff0*/  FSEL R17, -R6, -0.16666662693023681641, !P1 ;  /* 0xbe2aaaa806117808 */ /* 0x000fc60004800100 */
[----:B------:R-:W-:Y:S01]  /*4000*/  FMUL R27, R26, 0.63661974668502807617 ;  /* 0x3f22f9831a1b7820 */ /* 0x000fe20000400000 */
[C---:B------:R-:W-:Y:S01]  /*4010*/  FFMA R16, R3.reuse, R2, R16 ;  /* 0x0000000203107223 */ /* 0x040fe20000000010 */
[----:B------:R-:W-:Y:S02]  /*4020*/  FSEL R2, R28, 1, P1 ;  /* 0x3f8000001c027808 */ /* 0x000fe40000800000 */
[----:B------:R-:W-:Y:S01]  /*4030*/  FSETP.GE.AND P1, PT, |R26|, 105615, PT ;  /* 0x47ce47801a00780b */ /* 0x000fe20003f26200 */
        /* <DEDUP_REMOVED lines=20> */
.L_x_50:
        /* <DEDUP_REMOVED lines=45> */
.L_x_49:
[----:B------:R-:W-:Y:S01]  /*4450*/  FMUL R2, RZ, R26 ;  /* 0x0000001aff027220 */ /* 0x000fe20000400000 */
[----:B------:R-:W-:-:S07]  /*4460*/  IMAD.MOV.U32 R27, RZ, RZ, RZ ;  /* 0x000000ffff1b7224 */ /* 0x000fce00078e00ff */
.L_x_48:
[----:B------:R-:W-:Y:S05]  /*4470*/  BSYNC.RECONVERGENT B0 ;  /* 0x0000000000007941 */ /* 0x000fea0003800200 */
.L_x_47:
[----:B------:R-:W-:Y:S01]  /*4480*/  FFMA R24, R22, 12.989800453186035156, R23 ;  /* 0x414fd63916187823 */ /* 0x000fe20000000017 */
[----:B------:R-:W-:Y:S01]  /*4490*/  FMUL R3, R2, R2 ;  /* 0x0000000202037220 */ /* 0x000fe20000400000 */
[----:B------:R-:W-:Y:S01]  /*44a0*/  LOP3.LUT R17, R27, 0x1, RZ, 0xc0, !PT ;  /* 0x000000011b117812 */ /* 0x000fe200078ec0ff */
[----:B------:R-:W-:Y:S01]  /*44b0*/  BSSY.RECONVERGENT B0, `(.L_x_51) ;  /* 0x000004e000007945 */ /* 0x000fe20003800200 */
[C---:B------:R-:W-:Y:S01]  /*44c0*/  FMUL R26, R24.reuse, 0.63661974668502807617 ;  /* 0x3f22f983181a7820 */ /* 0x040fe20000400000 */
        /* <DEDUP_REMOVED lines=11> */
[----:B------:R-:W-:Y:S01]  /*4580*/  FFMA R3, R3, R2, RZ ;  /* 0x0000000203037223 */ /* 0x000fe200000000ff */
[----:B0-----:R-:W-:-:S03]  /*4590*/  I2FP.F32.S32 R17, R26 ;  /* 0x0000001a00117245 */ /* 0x001fc60000201400 */
[----:B------:R-:W-:Y:S02]  /*45a0*/  FFMA R3, R3, R16, R2 ;  /* 0x0000001003037223 */ /* 0x000fe40000000002 */
[----:B------:R-:W-:-:S03]  /*45b0*/  FFMA R2, R17, -1.5707962512969970703, R24 ;  /* 0xbfc90fda11027823 */ /* 0x000fc60000000018 */
[----:B------:R-:W-:Y:S01]  /*45c0*/  @P0 FADD R3, RZ, -R3 ;  /* 0x80000003ff030221 */ /* 0x000fe20000000000 */
[----:B------:R-:W-:-:S03]  /*45d0*/  FFMA R2, R17, -7.5497894158615963534e-08, R2 ;  /* 0xb3a2216811027823 */ /* 0x000fc60000000002 */
[----:B------:R-:W-:Y:S01]  /*45e0*/  FMUL R23, R3, 43758.546875 ;  /* 0x472aee8c03177820 */ /* 0x000fe20000400000 */
        /* <DEDUP_REMOVED lines=11> */
.L_x_54:
        /* <DEDUP_REMOVED lines=45> */
.L_x_53:
[----:B------:R-:W-:Y:S01]  /*4970*/  FMUL R2, RZ, R24 ;  /* 0x00000018ff027220 */ /* 0x000fe20000400000 */
[----:B------:R-:W-:-:S07]  /*4980*/  IMAD.MOV.U32 R26, RZ, RZ, RZ ;  /* 0x000000ffff1a7224 */ /* 0x000fce00078e00ff */
.L_x_52:
[----:B------:R-:W-:Y:S05]  /*4990*/  BSYNC.RECONVERGENT B0 ;  /* 0x0000000000007941 */ /* 0x000fea0003800200 */
.L_x_51:
        /* <DEDUP_REMOVED lines=34> */
.L_x_58:
        /* <DEDUP_REMOVED lines=45> */
.L_x_57:
[----:B------:R-:W-:Y:S01]  /*4e90*/  FMUL R2, RZ, R24 ;  /* 0x00000018ff027220 */ /* 0x000fe20000400000 */
[----:B------:R-:W-:-:S07]  /*4ea0*/  IMAD.MOV.U32 R27, RZ, RZ, RZ ;  /* 0x000000ffff1b7224 */ /* 0x000fce00078e00ff */
.L_x_56:
[----:B------:R-:W-:Y:S05]  /*4eb0*/  BSYNC.RECONVERGENT B0 ;  /* 0x0000000000007941 */ /* 0x000fea0003800200 */
.L_x_55:
        /* <DEDUP_REMOVED lines=34> */
.L_x_62:
        /* <DEDUP_REMOVED lines=45> */
.L_x_61:
[----:B------:R-:W-:Y:S01]  /*53b0*/  FMUL R26, RZ, R9 ;  /* 0x00000009ff1a7220 */ /* 0x000fe20000400000 */
[----:B------:R-:W-:-:S07]  /*53c0*/  IMAD.MOV.U32 R24, RZ, RZ, RZ ;  /* 0x000000ffff187224 */ /* 0x000fce00078e00ff */
.L_x_60:
[----:B------:R-:W-:Y:S05]  /*53d0*/  BSYNC.RECONVERGENT B0 ;  /* 0x0000000000007941 */ /* 0x000fea0003800200 */
.L_x_59:
[----:B------:R-:W0:Y:S08]  /*53e0*/  F2I.TRUNC.NTZ R2, |R8| ;  /* 0x4000000800027305 */ /* 0x000e30000020f100 */
[----:B------:R-:W1:Y:S01]  /*53f0*/  F2I.TRUNC.NTZ R9, |R7| ;  /* 0x4000000700097305 */ /* 0x000e62000020f100 */
[----:B0-----:R-:W-:-:S07]  /*5400*/  I2FP.F32.S32 R3, R2 ;  /* 0x0000000200037245 */ /* 0x001fce0000201400 */
[----:B------:R-:W0:Y:S01]  /*5410*/  F2I.TRUNC.NTZ R17, |R10| ;  /* 0x4000000a00117305 */ /* 0x000e22000020f100 */
[----:B------:R-:W-:Y:S01]  /*5420*/  FADD R3, |R8|, -R3 ;  /* 0x8000000308037221 */ /* 0x000fe20000000200 */
[----:B-1----:R-:W-:-:S06]  /*5430*/  I2FP.F32.S32 R2, R9 ;  /* 0x0000000900027245 */ /* 0x002fcc0000201400 */
[----:B------:R-:W1:Y:S01]  /*5440*/  F2I.TRUNC.NTZ R16, |R11| ;  /* 0x4000000b00107305 */ /* 0x000e62000020f100 */
[----:B------:R-:W-:Y:S01]  /*5450*/  FMUL R9, R26, R26 ;  /* 0x0000001a1a097220 */ /* 0x000fe20000400000 */
[----:B------:R-:W-:Y:S01]  /*5460*/  FADD R27, |R7|, -R2 ;  /* 0x80000002071b7221 */ /* 0x000fe20000000200 */
[----:B------:R-:W-:Y:S02]  /*5470*/  LOP3.LUT R2, R24, 0x1, RZ, 0xc0, !PT ;  /* 0x0000000118027812 */ /* 0x000fe400078ec0ff */
[----:B------:R-:W-:Y:S01]  /*5480*/  FFMA R4, R9, R4, -0.0013887860113754868507 ;  /* 0xbab607ed09047423 */ /* 0x000fe20000000004 */
[----:B0-----:R-:W-:Y:S02]  /*5490*/  I2FP.F32.S32 R17, R17 ;  /* 0x0000001100117245 */ /* 0x001fe40000201400 */
[----:B------:R-:W-:Y:S02]  /*54a0*/  ISETP.NE.U32.AND P0, PT, R2, 0x1, PT ;  /* 0x000000010200780c */ /* 0x000fe40003f05070 */
[----:B------:R-:W-:Y:S01]  /*54b0*/  F2F.F64.F32 R2, R3 ;  /* 0x0000000300027310 */ /* 0x000fe20000201800 */
[----:B------:R-:W-:Y:S01]  /*54c0*/  FADD R7, |R10|, -R17 ;  /* 0x800000110a077221 */ /* 0x000fe20000000200 */
[----:B------:R-:W-:-:S02]  /*54d0*/  FSEL R28, R5, 0.0083327032625675201416, !P0 ;  /* 0x3c0885e4051c7808 */ /* 0x000fc40004000000 */
[----:B-1----:R-:W-:Y:S02]  /*54e0*/  I2FP.F32.S32 R16, R16 ;  /* 0x0000001000107245 */ /* 0x002fe40000201400 */
[----:B------:R-:W-:Y:S02]  /*54f0*/  FSEL R8, R4, -0.00019574658654164522886, !P0 ;  /* 0xb94d415304087808 */ /* 0x000fe40004000000 */
[----:B------:R-:W0:Y:S01]  /*5500*/  F2F.F64.F32 R4, R27 ;  /* 0x0000001b00047310 */ /* 0x000e220000201800 */
[----:B------:R-:W-:Y:S01]  /*5510*/  FSEL R10, -R6, -0.16666662693023681641, !P0 ;  /* 0xbe2aaaa8060a7808 */ /* 0x000fe20004000100 */
[----:B------:R-:W-:Y:S01]  /*5520*/  FADD R16, |R11|, -R16 ;  /* 0x800000100b107221 */ /* 0x000fe20000000200 */
[C---:B------:R-:W-:Y:S01]  /*5530*/  FFMA R8, R9.reuse, R8, R28 ;  /* 0x0000000809087223 */ /* 0x040fe2000000001c */
[----:B------:R-:W-:Y:S02]  /*5540*/  FSEL R26, R26, 1, P0 ;  /* 0x3f8000001a1a7808 */ /* 0x000fe40000000000 */
[----:B------:R-:W-:Y:S01]  /*5550*/  LOP3.LUT P0, RZ, R24, 0x2, RZ, 0xc0, !PT ;  /* 0x0000000218ff7812 */ /* 0x000fe2000780c0ff */
[C---:B------:R-:W-:Y:S01]  /*5560*/  FFMA R8, R9.reuse, R8, R10 ;  /* 0x0000000809087223 */ /* 0x040fe2000000000a */
[----:B------:R-:W1:Y:S01]  /*5570*/  F2F.F64.F32 R6, R7 ;  /* 0x0000000700067310 */ /* 0x000e620000201800 */
[----:B------:R-:W-:-:S04]  /*5580*/  FFMA R9, R9, R26, RZ ;  /* 0x0000001a09097223 */ /* 0x000fc800000000ff */
[----:B------:R-:W-:Y:S01]  /*5590*/  FFMA R26, R9, R8, R26 ;  /* 0x00000008091a7223 */ /* 0x000fe2000000001a */
[----:B0-----:R-:W-:Y:S02]  /*55a0*/  DADD R10, R4, R4 ;  /* 0x00000000040a7229 */ /* 0x001fe40000000004 */
[----:B------:R-:W0:Y:S03]  /*55b0*/  F2F.F64.F32 R16, R16 ;  /* 0x0000001000107310 */ /* 0x000e260000201800 */
[----:B------:R-:W-:Y:S01]  /*55c0*/  @P0 FADD R26, RZ, -R26 ;  /* 0x8000001aff1a0221 */ /* 0x000fe20000000000 */
[----:B-1----:R-:W-:-:S03]  /*55d0*/  DADD R8, -R6, R2 ;  /* 0x0000000006087229 */ /* 0x002fc60000000102 */
[----:B------:R-:W-:Y:S01]  /*55e0*/  FMUL R26, R26, 43758.546875 ;  /* 0x472aee8c1a1a7820 */ /* 0x000fe20000400000 */
[----:B------:R-:W-:-:S04]  /*55f0*/  DFMA R10, R2, -5, R10 ;  /* 0xc0140000020a782b */ /* 0x000fc8000000000a */
[----:B0-----:R-:W-:-:S04]  /*5600*/  DFMA R8, R8, 3, R16 ;  /* 0x400800000808782b */ /* 0x001fc80000000010 */
[C---:B------:R-:W-:Y:S02]  /*5610*/  DFMA R10, R6.reuse, 4, R10 ;  /* 0x40100000060a782b */ /* 0x040fe4000000000a */
[----:B------:R-:W-:Y:S02]  /*5620*/  DADD R6, R6, -R4 ;  /* 0x0000000006067229 */ /* 0x000fe40000000804 */
[----:B------:R-:W-:Y:S01]  /*5630*/  DADD R8, -R4, R8 ;  /* 0x0000000004087229 */ /* 0x000fe20000000108 */
[----:B------:R-:W-:-:S03]  /*5640*/  I2FP.F32.U32 R4, UR8 ;  /* 0x0000000800047c45 */ /* 0x000fc60008201000 */
[----:B------:R-:W-:Y:S01]  /*5650*/  DADD R10, -R16, R10 ;  /* 0x00000000100a7229 */ /* 0x000fe2000000010a */
[----:B------:R-:W0:Y:S01]  /*5660*/  F2I.TRUNC.NTZ R17, |R12| ;  /* 0x4000000c00117305 */ /* 0x000e22000020f100 */
[----:B------:R-:W-:-:S07]  /*5670*/  FMUL R4, R4, 0.0009765625 ;  /* 0x3a80000004047820 */ /* 0x000fce0000400000 */
[----:B------:R-:W1:Y:S08]  /*5680*/  F2F.F64.F32 R4, R4 ;  /* 0x0000000400047310 */ /* 0x000e700000201800 */
[----:B------:R-:W2:Y:S01]  /*5690*/  F2I.TRUNC.NTZ R16, |R15| ;  /* 0x4000000f00107305 */ /* 0x000ea2000020f100 */
[----:B-1----:R-:W-:-:S07]  /*56a0*/  DFMA R8, R4, R8, R10 ;  /* 0x000000080408722b */ /* 0x002fce000000000a */
[----:B------:R-:W1:Y:S01]  /*56b0*/  F2I.TRUNC.NTZ R10, |R13| ;  /* 0x4000000d000a7305 */ /* 0x000e62000020f100 */
[----:B0-----:R-:W-:-:S05]  /*56c0*/  I2FP.F32.S32 R11, R17 ;  /* 0x00000011000b7245 */ /* 0x001fca0000201400 */
[----:B------:R-:W-:Y:S01]  /*56d0*/  FADD R11, |R12|, -R11 ;  /* 0x8000000b0c0b7221 */ /* 0x000fe20000000200 */
[----:B------:R-:W-:Y:S01]  /*56e0*/  DFMA R6, R4, R8, R6 ;  /* 0x000000080406722b */ /* 0x000fe20000000006 */
[----:B------:R-:W0:Y:S01]  /*56f0*/  F2I.TRUNC.NTZ R17, |R14| ;  /* 0x4000000e00117305 */ /* 0x000e22000020f100 */
[----:B--2---:R-:W-:-:S05]  /*5700*/  I2FP.F32.S32 R16, R16 ;  /* 0x0000001000107245 */ /* 0x004fca0000201400 */
[----:B------:R-:W-:Y:S01]  /*5710*/  FADD R15, |R15|, -R16 ;  /* 0x800000100f0f7221 */ /* 0x000fe20000000200 */
[----:B-1----:R-:W-:Y:S02]  /*5720*/  I2FP.F32.S32 R28, R10 ;  /* 0x0000000a001c7245 */ /* 0x002fe40000201400 */
[----:B------:R-:W1:Y:S03]  /*5730*/  F2F.F64.F32 R10, R11 ;  /* 0x0000000b000a7310 */ /* 0x000e660000201800 */
[----:B------:R-:W-:Y:S01]  /*5740*/  FADD R27, |R13|, -R28 ;  /* 0x8000001c0d1b7221 */ /* 0x000fe20000000200 */
[----:B0-----:R-:W-:-:S04]  /*5750*/  I2FP.F32.S32 R17, R17 ;  /* 0x0000001100117245 */ /* 0x001fc80000201400 */
[----:B------:R0:W2:Y:S01]  /*5760*/  F2F.F64.F32 R8, R27 ;  /* 0x0000001b00087310 */ /* 0x0000a20000201800 */
[----:B-1----:R-:W-:Y:S01]  /*5770*/  DADD R28, R10, R10 ;  /* 0x000000000a1c7229 */ /* 0x002fe2000000000a */
[----:B0-----:R-:W-:-:S06]  /*5780*/  FADD R27, |R14|, -R17 ;  /* 0x800000110e1b7221 */ /* 0x001fcc0000000200 */
[----:B------:R-:W-:Y:S01]  /*5790*/  F2F.F64.F32 R14, R15 ;  /* 0x0000000f000e7310 */ /* 0x000fe20000201800 */
[----:B--2---:R-:W-:-:S07]  /*57a0*/  DFMA R28, R8, -5, R28 ;  /* 0xc0140000081c782b */ /* 0x004fce000000001c */
[----:B------:R-:W0:Y:S02]  /*57b0*/  F2F.F64.F32 R12, R27 ;  /* 0x0000001b000c7310 */ /* 0x000e240000201800 */
[C---:B0-----:R-:W-:Y:S02]  /*57c0*/  DADD R16, -R12.reuse, R8 ;  /* 0x000000000c107229 */ /* 0x041fe40000000108 */
[C---:B------:R-:W-:Y:S02]  /*57d0*/  DFMA R28, R12.reuse, 4, R28 ;  /* 0x401000000c1c782b */ /* 0x040fe4000000001c */
[----:B------:R-:W-:-:S04]  /*57e0*/  DADD R12, R12, -R10 ;  /* 0x000000000c0c7229 */ /* 0x000fc8000000080a */
[----:B------:R-:W-:Y:S02]  /*57f0*/  DFMA R16, R16, 3, R14 ;  /* 0x400800001010782b */ /* 0x000fe4000000000e */
[----:B------:R-:W-:Y:S01]  /*5800*/  DADD R28, -R14, R28 ;  /* 0x000000000e1c7229 */ /* 0x000fe2000000011c */
[----:B------:R-:W0:Y:S05]  /*5810*/  F2I.TRUNC.NTZ R15, |R20| ;  /* 0x40000014000f7305 */ /* 0x000e2a000020f100 */
[----:B------:R-:W-:-:S03]  /*5820*/  DADD R16, -R10, R16 ;  /* 0x000000000a107229 */ /* 0x000fc60000000110 */
[----:B------:R-:W1:Y:S05]  /*5830*/  F2I.TRUNC.NTZ R11, |R18| ;  /* 0x40000012000b7305 */ /* 0x000e6a000020f100 */
[C---:B------:R-:W-:Y:S01]  /*5840*/  DFMA R16, R4.reuse, R16, R28 ;  /* 0x000000100410722b */ /* 0x040fe2000000001c */
[----:B0-----:R-:W-:Y:S02]  /*5850*/  I2FP.F32.S32 R15, R15 ;  /* 0x0000000f000f7245 */ /* 0x001fe40000201400 */
[----:B------:R-:W0:Y:S05]  /*5860*/  F2I.TRUNC.NTZ R10, |R19| ;  /* 0x40000013000a7305 */ /* 0x000e2a000020f100 */
[----:B------:R-:W-:Y:S01]  /*5870*/  DFMA R12, R4, R16, R12 ;  /* 0x00000010040c722b */ /* 0x000fe2000000000c */
[----:B-1----:R-:W-:-:S02]  /*5880*/  I2FP.F32.S32 R11, R11 ;  /* 0x0000000b000b7245 */ /* 0x002fc40000201400 */
[----:B------:R-:W1:Y:S03]  /*5890*/  F2I.TRUNC.NTZ R14, |R21| ;  /* 0x40000015000e7305 */ /* 0x000e66000020f100 */
[----:B------:R-:W-:Y:S01]  /*58a0*/  FADD R11, |R18|, -R11 ;  /* 0x8000000b120b7221 */ /* 0x000fe20000000200 */
[----:B0-----:R-:W-:-:S05]  /*58b0*/  I2FP.F32.S32 R24, R10 ;  /* 0x0000000a00187245 */ /* 0x001fca0000201400 */
[----:B------:R-:W0:Y:S01]  /*58c0*/  F2F.F64.F32 R10, R11 ;  /* 0x0000000b000a7310 */ /* 0x000e220000201800 */
[----:B------:R-:W-:Y:S01]  /*58d0*/  FADD R28, |R19|, -R24 ;  /* 0x80000018131c7221 */ /* 0x000fe20000000200 */
[----:B------:R-:W-:Y:S01]  /*58e0*/  FADD R24, |R20|, -R15 ;  /* 0x8000000f14187221 */ /* 0x000fe20000000200 */
[----:B-1----:R-:W-:-:S05]  /*58f0*/  I2FP.F32.S32 R16, R14 ;  /* 0x0000000e00107245 */ /* 0x002fca0000201400 */
[----:B------:R-:W1:Y:S01]  /*5900*/  F2F.F64.F32 R28, R28 ;  /* 0x0000001c001c7310 */ /* 0x000e620000201800 */
[----:B------:R-:W-:Y:S01]  /*5910*/  FADD R21, |R21|, -R16 ;  /* 0x8000001015157221 */ /* 0x000fe20000000200 */
[----:B0-----:R-:W-:-:S06]  /*5920*/  DADD R18, R10, R10 ;  /* 0x000000000a127229 */ /* 0x001fcc000000000a */
[----:B------:R-:W0:Y:S02]  /*5930*/  F2F.F64.F32 R14, R24 ;  /* 0x00000018000e7310 */ /* 0x000e240000201800 */
[----:B-1----:R-:W-:-:S06]  /*5940*/  DFMA R18, R28, -5, R18 ;  /* 0xc01400001c12782b */ /* 0x002fcc0000000012 */
[----:B------:R-:W1:Y:S01]  /*5950*/  F2F.F64.F32 R20, R21 ;  /* 0x0000001500147310 */ /* 0x000e620000201800 */
[C---:B0-----:R-:W-:Y:S02]  /*5960*/  DADD R16, -R14.reuse, R28 ;  /* 0x000000000e107229 */ /* 0x041fe4000000011c */
[C---:B------:R-:W-:Y:S02]  /*5970*/  DFMA R18, R14.reuse, 4, R18 ;  /* 0x401000000e12782b */ /* 0x040fe40000000012 */
[----:B------:R-:W-:-:S04]  /*5980*/  DADD R14, R14, -R10 ;  /* 0x000000000e0e7229 */ /* 0x000fc8000000080a */
[----:B-1----:R-:W-:Y:S02]  /*5990*/  DFMA R16, R16, 3, R20 ;  /* 0x400800001010782b */ /* 0x002fe40000000014 */
[----:B------:R-:W-:-:S06]  /*59a0*/  DADD R18, -R20, R18 ;  /* 0x0000000014127229 */ /* 0x000fcc0000000112 */
[----:B------:R-:W-:Y:S01]  /*59b0*/  DADD R16, -R10, R16 ;  /* 0x000000000a107229 */ /* 0x000fe20000000110 */
[----:B------:R-:W0:Y:S07]  /*59c0*/  F2I.TRUNC.NTZ R11, |R23| ;  /* 0x40000017000b7305 */ /* 0x000e2e000020f100 */
[C---:B------:R-:W-:Y:S02]  /*59d0*/  DFMA R18, R4.reuse, R16, R18 ;  /* 0x000000100412722b */ /* 0x040fe40000000012 */
[----:B------:R-:W1:Y:S06]  /*59e0*/  F2I.TRUNC.NTZ R17, |R22| ;  /* 0x4000001600117305 */ /* 0x000e6c000020f100 */
[----:B------:R-:W-:Y:S01]  /*59f0*/  DFMA R18, R4, R18, R14 ;  /* 0x000000120412722b */ /* 0x000fe2000000000e */
[----:B0-----:R-:W-:Y:S01]  /*5a00*/  I2FP.F32.S32 R20, R11 ;  /* 0x0000000b00147245 */ /* 0x001fe20000201400 */
[----:B------:R-:W0:Y:S04]  /*5a10*/  F2I.TRUNC.NTZ R10, |R25| ;  /* 0x40000019000a7305 */ /* 0x000e28000020f100 */
[----:B------:R-:W-:Y:S01]  /*5a20*/  FADD R11, |R23|, -R20 ;  /* 0x80000014170b7221 */ /* 0x000fe20000000200 */
[----:B-1----:R-:W-:-:S03]  /*5a30*/  I2FP.F32.S32 R17, R17 ;  /* 0x0000001100117245 */ /* 0x002fc60000201400 */
[----:B------:R-:W1:Y:S02]  /*5a40*/  F2I.TRUNC.NTZ R16, |R26| ;  /* 0x4000001a00107305 */ /* 0x000e64000020f100 */
[----:B------:R-:W-:Y:S01]  /*5a50*/  FADD R17, |R22|, -R17 ;  /* 0x8000001116117221 */ /* 0x000fe20000000200 */
[----:B0-----:R-:W-:-:S05]  /*5a60*/  I2FP.F32.S32 R20, R10 ;  /* 0x0000000a00147245 */ /* 0x001fca0000201400 */
[----:B------:R-:W0:Y:S01]  /*5a70*/  F2F.F64.F32 R10, R11 ;  /* 0x0000000b000a7310 */ /* 0x000e220000201800 */
[----:B------:R-:W-:Y:S01]  /*5a80*/  FADD R24, |R25|, -R20 ;  /* 0x8000001419187221 */ /* 0x000fe20000000200 */
[----:B------:R-:W-:Y:S01]  /*5a90*/  DMUL R20, R4, 0.5 ;  /* 0x3fe0000004147828 */ /* 0x000fe20000000000 */
[----:B-1----:R-:W-:-:S05]  /*5aa0*/  I2FP.F32.S32 R23, R16 ;  /* 0x0000001000177245 */ /* 0x002fca0000201400 */
[----:B------:R-:W1:Y:S01]  /*5ab0*/  F2F.F64.F32 R14, R24 ;  /* 0x00000018000e7310 */ /* 0x000e620000201800 */
[----:B------:R-:W-:Y:S01]  /*5ac0*/  FADD R26, |R26|, -R23 ;  /* 0x800000171a1a7221 */ /* 0x000fe20000000200 */
[C---:B------:R-:W-:Y:S02]  /*5ad0*/  DFMA R6, R20.reuse, R6, R2 ;  /* 0x000000061406722b */ /* 0x040fe40000000002 */
[----:B------:R-:W-:-:S04]  /*5ae0*/  DFMA R12, R20, R12, R8 ;  /* 0x0000000c140c722b */ /* 0x000fc80000000008 */
[----:B------:R-:W2:Y:S01]  /*5af0*/  F2F.F64.F32 R16, R17 ;  /* 0x0000001100107310 */ /* 0x000ea20000201800 */
[----:B0-----:R-:W-:Y:S02]  /*5b00*/  DADD R22, R10, R10 ;  /* 0x000000000a167229 */ /* 0x001fe4000000000a */
[----:B------:R-:W-:-:S05]  /*5b10*/  DFMA R18, R20, R18, R28 ;  /* 0x000000121412722b */ /* 0x000fca000000001c */
[----:B------:R-:W0:Y:S01]  /*5b20*/  F2F.F64.F32 R2, R26 ;  /* 0x0000001a00027310 */ /* 0x000e220000201800 */
[----:B-1----:R-:W-:Y:S02]  /*5b30*/  DFMA R22, R14, -5, R22 ;  /* 0xc01400000e16782b */ /* 0x002fe40000000016 */
[----:B--2---:R-:W-:-:S06]  /*5b40*/  DADD R8, -R16, R14 ;  /* 0x0000000010087229 */ /* 0x004fcc000000010e */
[----:B------:R-:W-:Y:S02]  /*5b50*/  DFMA R22, R16, 4, R22 ;  /* 0x401000001016782b */ /* 0x000fe40000000016 */
[----:B0-----:R-:W-:-:S06]  /*5b60*/  DFMA R8, R8, 3, R2 ;  /* 0x400800000808782b */ /* 0x001fcc0000000002 */
[----:B------:R-:W-:Y:S02]  /*5b70*/  DADD R22, -R2, R22 ;  /* 0x0000000002167229 */ /* 0x000fe40000000116 */
[----:B------:R-:W-:Y:S02]  /*5b80*/  DADD R2, R6, R6 ;  /* 0x0000000006027229 */ /* 0x000fe40000000006 */
[----:B------:R-:W-:Y:S02]  /*5b90*/  DADD R8, -R10, R8 ;  /* 0x000000000a087229 */ /* 0x000fe40000000108 */
[----:B------:R-:W-:-:S04]  /*5ba0*/  DADD R10, R16, -R10 ;  /* 0x00000000100a7229 */ /* 0x000fc8000000080a */
[----:B------:R-:W-:Y:S02]  /*5bb0*/  DFMA R2, R12, -5, R2 ;  /* 0xc01400000c02782b */ /* 0x000fe40000000002 */
[----:B------:R-:W-:-:S06]  /*5bc0*/  DFMA R8, R4, R8, R22 ;  /* 0x000000080408722b */ /* 0x000fcc0000000016 */
[----:B------:R-:W-:Y:S02]  /*5bd0*/  DFMA R2, R18, 4, R2 ;  /* 0x401000001202782b */ /* 0x000fe40000000002 */
[----:B------:R-:W-:Y:S01]  /*5be0*/  DFMA R8, R4, R8, R10 ;  /* 0x000000080408722b */ /* 0x000fe2000000000a */
[----:B------:R-:W-:Y:S01]  /*5bf0*/  I2FP.F32.U32 R10, R0 ;  /* 0x00000000000a7245 */ /* 0x000fe20000201000 */
[----:B------:R-:W-:-:S04]  /*5c00*/  DADD R4, R12, -R18 ;  /* 0x000000000c047229 */ /* 0x000fc80000000812 */
[----:B------:R-:W-:Y:S02]  /*5c10*/  FMUL R10, R10, 0.0009765625 ;  /* 0x3a8000000a0a7820 */ /* 0x000fe40000400000 */
[----:B------:R-:W-:-:S04]  /*5c20*/  DFMA R8, R20, R8, R14 ;  /* 0x000000081408722b */ /* 0x000fc8000000000e */
[----:B------:R-:W0:Y:S04]  /*5c30*/  F2F.F64.F32 R10, R10 ;  /* 0x0000000a000a7310 */ /* 0x000e280000201800 */
[----:B------:R-:W-:Y:S02]  /*5c40*/  DFMA R4, R4, 3, R8 ;  /* 0x400800000404782b */ /* 0x000fe40000000008 */
[----:B------:R-:W-:-:S06]  /*5c50*/  DADD R2, -R8, R2 ;  /* 0x0000000008027229 */ /* 0x000fcc0000000102 */
[C---:B------:R-:W-:Y:S02]  /*5c60*/  DADD R4, -R6.reuse, R4 ;  /* 0x0000000006047229 */ /* 0x040fe40000000104 */
[----:B------:R-:W-:-:S06]  /*5c70*/  DADD R6, -R6, R18 ;  /* 0x0000000006067229 */ /* 0x000fcc0000000112 */
[C---:B0-----:R-:W-:Y:S02]  /*5c80*/  DFMA R4, R10.reuse, R4, R2 ;  /* 0x000000040a04722b */ /* 0x041fe40000000002 */
[----:B------:R-:W-:-:S06]  /*5c90*/  DMUL R2, R10, 0.5 ;  /* 0x3fe000000a027828 */ /* 0x000fcc0000000000 */
[----:B------:R-:W-:Y:S01]  /*5ca0*/  DFMA R4, R10, R4, R6 ;  /* 0x000000040a04722b */ /* 0x000fe20000000006 */
[----:B------:R-:W-:-:S07]  /*5cb0*/  LEA R7, R0, UR8, 0xa ;  /* 0x0000000800077c11 */ /* 0x000fce000f8e50ff */
[----:B------:R-:W-:Y:S02]  /*5cc0*/  DFMA R2, R2, R4, R12 ;  /* 0x000000040202722b */ /* 0x000fe4000000000c */
[----:B------:R-:W0:Y:S08]  /*5cd0*/  LDC.64 R4, c[0x0][0x380] ;  /* 0x0000e000ff047b82 */ /* 0x000e300000000a00 */
[----:B------:R-:W1:Y:S02]  /*5ce0*/  F2F.F32.F64 R2, R2 ;  /* 0x0000000200027310 */ /* 0x000e640000301000 */
[----:B-1----:R-:W-:Y:S01]  /*5cf0*/  FADD R0, RZ, R2 ;  /* 0x00000002ff007221 */ /* 0x002fe20000000000 */
[----:B------:R-:W-:Y:S01]  /*5d00*/  FSETP.GT.AND P0, PT, R2, 1, PT ;  /* 0x3f8000000200780b */ /* 0x000fe20003f04000 */
[----:B0-----:R-:W-:-:S03]  /*5d10*/  IMAD.WIDE.U32 R4, R7, 0x4, R4 ;  /* 0x0000000407047825 */ /* 0x001fc600078e0004 */
[----:B------:R-:W-:-:S05]  /*5d20*/  FSEL R7, R0, 0.99000000953674316406, !P0 ;  /* 0x3f7d70a400077808 */ /* 0x000fca0004000000 */
[----:B------:R-:W-:Y:S01]  /*5d30*/  STG.E desc[UR6][R4.64], R7 ;  /* 0x0000000704007986 */ /* 0x000fe2000c101906 */
[----:B------:R-:W-:Y:S05]  /*5d40*/  EXIT ;  /* 0x000000000000794d */ /* 0x000fea0003800000 */
        .type           $_Z9addKernelPf$__internal_accurate_pow,@function
        .size           $_Z9addKernelPf$__internal_accurate_pow,(.L_x_65 - $_Z9addKernelPf$__internal_accurate_pow)
$_Z9addKernelPf$__internal_accurate_pow:
[----:B------:R-:W0:Y:S01]  /*5d50*/  MUFU.RCP64H R13, 2 ;  /* 0x40000000000d7908 */ /* 0x000e220000001800 */
[----:B------:R-:W-:Y:S01]  /*5d60*/  IMAD.MOV.U32 R2, RZ, RZ, 0x0 ;  /* 0x00000000ff027424 */ /* 0x000fe200078e00ff */
[----:B------:R-:W-:Y:S01]  /*5d70*/  UMOV UR4, 0x7d2cafe2 ;  /* 0x7d2cafe200047882 */ /* 0x000fe20000000000 */
[----:B------:R-:W-:Y:S01]  /*5d80*/  IMAD.MOV.U32 R3, RZ, RZ, 0x40000000 ;  /* 0x40000000ff037424 */ /* 0x000fe200078e00ff */
[----:B------:R-:W-:Y:S01]  /*5d90*/  UMOV UR5, 0x3eb0f5ff ;  /* 0x3eb0f5ff00057882 */ /* 0x000fe20000000000 */
[----:B------:R-:W-:Y:S02]  /*5da0*/  IMAD.MOV.U32 R12, RZ, RZ, RZ ;  /* 0x000000ffff0c7224 */ /* 0x000fe400078e00ff */
[----:B------:R-:W-:Y:S02]  /*5db0*/  IMAD.MOV.U32 R4, RZ, RZ, 0x41ad3b5a ;  /* 0x41ad3b5aff047424 */ /* 0x000fe400078e00ff */
[----:B------:R-:W-:Y:S02]  /*5dc0*/  IMAD.MOV.U32 R5, RZ, RZ, 0x3ed0f5d2 ;  /* 0x3ed0f5d2ff057424 */ /* 0x000fe400078e00ff */
[----:B0-----:R-:W-:-:S08]  /*5dd0*/  DFMA R2, R12, -R2, 1 ;  /* 0x3ff000000c02742b */ /* 0x001fd00000000802 */
[----:B------:R-:W-:-:S08]  /*5de0*/  DFMA R2, R2, R2, R2 ;  /* 0x000000020202722b */ /* 0x000fd00000000002 */
[----:B------:R-:W-:-:S08]  /*5df0*/  DFMA R12, R12, R2, R12 ;  /* 0x000000020c0c722b */ /* 0x000fd0000000000c */
[----:B------:R-:W-:-:S08]  /*5e00*/  DMUL R2, RZ, R12 ;  /* 0x0000000cff027228 */ /* 0x000fd00000000000 */
[----:B------:R-:W-:-:S08]  /*5e10*/  DFMA R2, RZ, R12, R2 ;  /* 0x0000000cff02722b */ /* 0x000fd00000000002 */
[----:B------:R-:W-:Y:S02]  /*5e20*/  DMUL R8, R2, R2 ;  /* 0x0000000202087228 */ /* 0x000fe40000000000 */
[----:B------:R-:W-:-:S06]  /*5e30*/  DADD R16, RZ, -R2 ;  /* 0x00000000ff107229 */ /* 0x000fcc0000000802 */
[----:B------:R-:W-:Y:S01]  /*5e40*/  DFMA R4, R8, UR4, R4 ;  /* 0x0000000408047c2b */ /* 0x000fe20008000004 */
[----:B------:R-:W-:Y:S01]  /*5e50*/  UMOV UR4, 0x75488a3f ;  /* 0x75488a3f00047882 */ /* 0x000fe20000000000 */
[----:B------:R-:W-:Y:S01]  /*5e60*/  UMOV UR5, 0x3ef3b20a ;  /* 0x3ef3b20a00057882 */ /* 0x000fe20000000000 */
[----:B------:R-:W-:Y:S02]  /*5e70*/  DADD R18, R16, R16 ;  /* 0x0000000010127229 */ /* 0x000fe40000000010 */
[----:B------:R-:W-:-:S03]  /*5e80*/  DMUL R16, R2, R2 ;  /* 0x0000000202107228 */ /* 0x000fc60000000000 */
[----:B------:R-:W-:Y:S01]  /*5e90*/  DFMA R4, R8, R4, UR4 ;  /* 0x0000000408047e2b */ /* 0x000fe20008000004 */
[----:B------:R-:W-:Y:S01]  /*5ea0*/  UMOV UR4, 0xe4faecd5 ;  /* 0xe4faecd500047882 */ /* 0x000fe20000000000 */
[----:B------:R-:W-:Y:S01]  /*5eb0*/  UMOV UR5, 0x3f1745cd ;  /* 0x3f1745cd00057882 */ /* 0x000fe20000000000 */
[-C--:B------:R-:W-:Y:S02]  /*5ec0*/  DFMA R18, RZ, -R2.reuse, R18 ;  /* 0x80000002ff12722b */ /* 0x080fe40000000012 */
[----:B------:R-:W-:-:S03]  /*5ed0*/  DFMA R22, R2, R2, -R16 ;  /* 0x000000020216722b */ /* 0x000fc60000000810 */
[----:B------:R-:W-:Y:S01]  /*5ee0*/  DFMA R4, R8, R4, UR4 ;  /* 0x0000000408047e2b */ /* 0x000fe20008000004 */
[----:B------:R-:W-:Y:S01]  /*5ef0*/  UMOV UR4, 0x258a578b ;  /* 0x258a578b00047882 */ /* 0x000fe20000000000 */
[----:B------:R-:W-:Y:S01]  /*5f00*/  UMOV UR5, 0x3f3c71c7 ;  /* 0x3f3c71c700057882 */ /* 0x000fe20000000000 */
[----:B------:R-:W-:-:S05]  /*5f10*/  DMUL R12, R12, R18 ;  /* 0x000000120c0c7228 */ /* 0x000fca0000000000 */
[----:B------:R-:W-:Y:S01]  /*5f20*/  DFMA R4, R8, R4, UR4 ;  /* 0x0000000408047e2b */ /* 0x000fe20008000004 */
[----:B------:R-:W-:Y:S01]  /*5f30*/  UMOV UR4, 0x9242b910 ;  /* 0x9242b91000047882 */ /* 0x000fe20000000000 */
[----:B------:R-:W-:-:S03]  /*5f40*/  UMOV UR5, 0x3f624924 ;  /* 0x3f62492400057882 */ /* 0x000fc60000000000 */
[----:B------:R-:W-:Y:S02]  /*5f50*/  VIADD R25, R13, 0x100000 ;  /* 0x001000000d197836 */ /* 0x000fe40000000000 */
[----:B------:R-:W-:Y:S01]  /*5f60*/  IMAD.MOV.U32 R24, RZ, RZ, R12 ;  /* 0x000000ffff187224 */ /* 0x000fe200078e000c */
[----:B------:R-:W-:Y:S01]  /*5f70*/  DFMA R4, R8, R4, UR4 ;  /* 0x0000000408047e2b */ /* 0x000fe20008000004 */
[----:B------:R-:W-:Y:S01]  /*5f80*/  UMOV UR4, 0x99999dfb ;  /* 0x99999dfb00047882 */ /* 0x000fe20000000000 */
[----:B------:R-:W-:-:S03]  /*5f90*/  UMOV UR5, 0x3f899999 ;  /* 0x3f89999900057882 */ /* 0x000fc60000000000 */
[----:B------:R-:W-:-:S03]  /*5fa0*/  DFMA R22, R2, R24, R22 ;  /* 0x000000180216722b */ /* 0x000fc60000000016 */
[----:B------:R-:W-:Y:S01]  /*5fb0*/  DFMA R14, R8, R4, UR4 ;  /* 0x00000004080e7e2b */ /* 0x000fe20008000004 */
[----:B------:R-:W-:Y:S01]  /*5fc0*/  UMOV UR4, 0x55555555 ;  /* 0x5555555500047882 */ /* 0x000fe20000000000 */
[----:B------:R-:W-:-:S06]  /*5fd0*/  UMOV UR5, 0x3fb55555 ;  /* 0x3fb5555500057882 */ /* 0x000fcc0000000000 */
[----:B------:R-:W-:-:S08]  /*5fe0*/  DFMA R4, R8, R14, UR4 ;  /* 0x0000000408047e2b */ /* 0x000fd0000800000e */
[----:B------:R-:W-:Y:S01]  /*5ff0*/  DADD R20, -R4, UR4 ;  /* 0x0000000404147e29 */ /* 0x000fe20008000100 */
[----:B------:R-:W-:Y:S01]  /*6000*/  UMOV UR4, 0xb9e7b0 ;  /* 0x00b9e7b000047882 */ /* 0x000fe20000000000 */
[----:B------:R-:W-:-:S06]  /*6010*/  UMOV UR5, 0x3c46a4cb ;  /* 0x3c46a4cb00057882 */ /* 0x000fcc0000000000 */
[----:B------:R-:W-:Y:S02]  /*6020*/  DFMA R14, R8, R14, R20 ;  /* 0x0000000e080e722b */ /* 0x000fe40000000014 */
[----:B------:R-:W-:-:S06]  /*6030*/  DMUL R8, R2, R16 ;  /* 0x0000001002087228 */ /* 0x000fcc0000000000 */
[----:B------:R-:W-:Y:S01]  /*6040*/  DADD R14, R14, -UR4 ;  /* 0x800000040e0e7e29 */ /* 0x000fe20008000000 */
[----:B------:R-:W-:Y:S01]  /*6050*/  UMOV UR4, 0x0 ;  /* 0x0000000000047882 */ /* 0x000fe20000000000 */
[----:B------:R-:W-:Y:S01]  /*6060*/  DFMA R20, R2, R16, -R8 ;  /* 0x000000100214722b */ /* 0x000fe20000000808 */
[----:B------:R-:W-:-:S05]  /*6070*/  UMOV UR5, 0x3ff00000 ;  /* 0x3ff0000000057882 */ /* 0x000fca0000000000 */
[----:B------:R-:W-:Y:S02]  /*6080*/  DADD R18, R4, R14 ;  /* 0x0000000004127229 */ /* 0x000fe4000000000e */
[----:B------:R-:W-:-:S06]  /*6090*/  DFMA R20, R12, R16, R20 ;  /* 0x000000100c14722b */ /* 0x000fcc0000000014 */
[----:B------:R-:W-:Y:S02]  /*60a0*/  DMUL R16, R18, R8 ;  /* 0x0000000812107228 */ /* 0x000fe40000000000 */
[----:B------:R-:W-:Y:S02]  /*60b0*/  DFMA R20, R2, R22, R20 ;  /* 0x000000160214722b */ /* 0x000fe40000000014 */
[----:B------:R-:W-:-:S04]  /*60c0*/  DADD R4, R4, -R18 ;  /* 0x0000000004047229 */ /* 0x000fc80000000812 */
[----:B------:R-:W-:-:S04]  /*60d0*/  DFMA R22, R18, R8, -R16 ;  /* 0x000000081216722b */ /* 0x000fc80000000810 */
[----:B------:R-:W-:-:S04]  /*60e0*/  DADD R4, R14, R4 ;  /* 0x000000000e047229 */ /* 0x000fc80000000004 */
[----:B------:R-:W-:-:S08]  /*60f0*/  DFMA R20, R18, R20, R22 ;  /* 0x000000141214722b */ /* 0x000fd00000000016 */
[----:B------:R-:W-:-:S08]  /*6100*/  DFMA R20, R4, R8, R20 ;  /* 0x000000080414722b */ /* 0x000fd00000000014 */
[----:B------:R-:W-:-:S08]  /*6110*/  DADD R8, R16, R20 ;  /* 0x0000000010087229 */ /* 0x000fd00000000014 */
[--C-:B------:R-:W-:Y:S02]  /*6120*/  DADD R4, R2, R8.reuse ;  /* 0x0000000002047229 */ /* 0x100fe40000000008 */
[----:B------:R-:W-:-:S06]  /*6130*/  DADD R16, R16, -R8 ;  /* 0x0000000010107229 */ /* 0x000fcc0000000808 */
[----:B------:R-:W-:Y:S02]  /*6140*/  DADD R2, R2, -R4 ;  /* 0x0000000002027229 */ /* 0x000fe40000000804 */
[----:B------:R-:W-:-:S06]  /*6150*/  DADD R16, R20, R16 ;  /* 0x0000000014107229 */ /* 0x000fcc0000000010 */
[----:B------:R-:W-:Y:S01]  /*6160*/  DADD R2, R8, R2 ;  /* 0x0000000008027229 */ /* 0x000fe20000000002 */
[----:B------:R-:W-:Y:S02]  /*6170*/  IMAD.MOV.U32 R8, RZ, RZ, -0x105c611 ;  /* 0xfefa39efff087424 */ /* 0x000fe400078e00ff */
[----:B------:R-:W-:-:S05]  /*6180*/  IMAD.MOV.U32 R9, RZ, RZ, 0x3fe62e42 ;  /* 0x3fe62e42ff097424 */ /* 0x000fca00078e00ff */
[----:B------:R-:W-:-:S08]  /*6190*/  DADD R2, R16, R2 ;  /* 0x0000000010027229 */ /* 0x000fd00000000002 */
[----:B------:R-:W-:Y:S01]  /*61a0*/  DADD R12, R12, R2 ;  /* 0x000000000c0c7229 */ /* 0x000fe20000000002 */
[----:B------:R-:W-:Y:S02]  /*61b0*/  IMAD.MOV.U32 R2, RZ, RZ, -0x105c611 ;  /* 0xfefa39efff027424 */ /* 0x000fe400078e00ff */
[----:B------:R-:W-:-:S05]  /*61c0*/  IMAD.MOV.U32 R3, RZ, RZ, 0x3fe62e42 ;  /* 0x3fe62e42ff037424 */ /* 0x000fca00078e00ff */
[----:B------:R-:W-:-:S08]  /*61d0*/  DADD R14, R4, R12 ;  /* 0x00000000040e7229 */ /* 0x000fd0000000000c */
[--C-:B------:R-:W-:Y:S02]  /*61e0*/  DFMA R8, R8, UR4, R14.reuse ;  /* 0x0000000408087c2b */ /* 0x100fe4000800000e */
[----:B------:R-:W-:-:S06]  /*61f0*/  DADD R4, R4, -R14 ;  /* 0x0000000004047229 */ /* 0x000fcc000000080e */
[----:B------:R-:W-:Y:S02]  /*6200*/  DFMA R16, -R2, 1, R8 ;  /* 0x3ff000000210782b */ /* 0x000fe40000000108 */
[----:B------:R-:W-:Y:S01]  /*6210*/  DADD R4, R12, R4 ;  /* 0x000000000c047229 */ /* 0x000fe20000000004 */
[----:B------:R-:W-:Y:S02]  /*6220*/  IMAD.MOV.U32 R12, RZ, RZ, 0x3b39803f ;  /* 0x3b39803fff0c7424 */ /* 0x000fe400078e00ff */
[----:B------:R-:W-:-:S03]  /*6230*/  IMAD.MOV.U32 R13, RZ, RZ, 0x3c7abc9e ;  /* 0x3c7abc9eff0d7424 */ /* 0x000fc600078e00ff */
[----:B------:R-:W-:-:S08]  /*6240*/  DADD R16, -R14, R16 ;  /* 0x000000000e107229 */ /* 0x000fd00000000110 */
[----:B------:R-:W-:-:S08]  /*6250*/  DADD R4, R4, -R16 ;  /* 0x0000000004047229 */ /* 0x000fd00000000810 */
[----:B------:R-:W-:Y:S01]  /*6260*/  DFMA R12, R12, UR4, R4 ;  /* 0x000000040c0c7c2b */ /* 0x000fe20008000004 */
[----:B------:R-:W-:Y:S01]  /*6270*/  UMOV UR4, 0x3b39803f ;  /* 0x3b39803f00047882 */ /* 0x000fe20000000000 */
[----:B------:R-:W-:-:S06]  /*6280*/  UMOV UR5, 0x3c7abc9e ;  /* 0x3c7abc9e00057882 */ /* 0x000fcc0000000000 */
[----:B------:R-:W-:-:S08]  /*6290*/  DADD R14, R8, R12 ;  /* 0x00000000080e7229 */ /* 0x000fd0000000000c */
[----:B------:R-:W-:Y:S02]  /*62a0*/  DADD R8, R8, -R14 ;  /* 0x0000000008087229 */ /* 0x000fe4000000080e */
[----:B------:R-:W-:-:S06]  /*62b0*/  DMUL R4, R14, 2 ;  /* 0x400000000e047828 */ /* 0x000fcc0000000000 */
[----:B------:R-:W-:Y:S02]  /*62c0*/  DADD R8, R12, R8 ;  /* 0x000000000c087229 */ /* 0x000fe40000000008 */
[----:B------:R-:W-:Y:S01]  /*62d0*/  DFMA R14, R14, 2, -R4 ;  /* 0x400000000e0e782b */ /* 0x000fe20000000804 */
[----:B------:R-:W-:Y:S02]  /*62e0*/  IMAD.MOV.U32 R12, RZ, RZ, 0x652b82fe ;  /* 0x652b82feff0c7424 */ /* 0x000fe400078e00ff */
[----:B------:R-:W-:-:S05]  /*62f0*/  IMAD.MOV.U32 R13, RZ, RZ, 0x3ff71547 ;  /* 0x3ff71547ff0d7424 */ /* 0x000fca00078e00ff */
[----:B------:R-:W-:-:S08]  /*6300*/  DFMA R14, R8, 2, R14 ;  /* 0x40000000080e782b */ /* 0x000fd0000000000e */
[----:B------:R-:W-:-:S08]  /*6310*/  DADD R8, R4, R14 ;  /* 0x0000000004087229 */ /* 0x000fd0000000000e */
[----:B------:R-:W-:Y:S02]  /*6320*/  DFMA R12, R8, R12, 6.75539944105574400000e+15 ;  /* 0x43380000080c742b */ /* 0x000fe4000000000c */
[----:B------:R-:W-:Y:S01]  /*6330*/  FSETP.GEU.AND P0, PT, |R9|, 4.1917929649353027344, PT ;  /* 0x4086232b0900780b */ /* 0x000fe20003f0e200 */
[----:B------:R-:W-:-:S05]  /*6340*/  DADD R4, R4, -R8 ;  /* 0x0000000004047229 */ /* 0x000fca0000000808 */
[----:B------:R-:W-:-:S03]  /*6350*/  DADD R16, R12, -6.75539944105574400000e+15 ;  /* 0xc33800000c107429 */ /* 0x000fc60000000000 */
[----:B------:R-:W-:-:S05]  /*6360*/  DADD R14, R14, R4 ;  /* 0x000000000e0e7229 */ /* 0x000fca0000000004 */
[----:B------:R-:W-:-:S08]  /*6370*/  DFMA R2, R16, -R2, R8 ;  /* 0x800000021002722b */ /* 0x000fd00000000008 */
[----:B------:R-:W-:Y:S01]  /*6380*/  DFMA R2, R16, -UR4, R2 ;  /* 0x8000000410027c2b */ /* 0x000fe20008000002 */
[----:B------:R-:W-:Y:S01]  /*6390*/  UMOV UR4, 0x69ce2bdf ;  /* 0x69ce2bdf00047882 */ /* 0x000fe20000000000 */
[----:B------:R-:W-:Y:S01]  /*63a0*/  IMAD.MOV.U32 R16, RZ, RZ, -0x35dec16 ;  /* 0xfca213eaff107424 */ /* 0x000fe200078e00ff */
[----:B------:R-:W-:Y:S01]  /*63b0*/  UMOV UR5, 0x3e5ade15 ;  /* 0x3e5ade1500057882 */ /* 0x000fe20000000000 */
[----:B------:R-:W-:-:S06]  /*63c0*/  IMAD.MOV.U32 R17, RZ, RZ, 0x3e928af3 ;  /* 0x3e928af3ff117424 */ /* 0x000fcc00078e00ff */
[----:B------:R-:W-:Y:S01]  /*63d0*/  DFMA R16, R2, UR4, R16 ;  /* 0x0000000402107c2b */ /* 0x000fe20008000010 */
[----:B------:R-:W-:Y:S01]  /*63e0*/  UMOV UR4, 0x62401315 ;  /* 0x6240131500047882 */ /* 0x000fe20000000000 */
[----:B------:R-:W-:-:S06]  /*63f0*/  UMOV UR5, 0x3ec71dee ;  /* 0x3ec71dee00057882 */ /* 0x000fcc0000000000 */
[----:B------:R-:W-:Y:S01]  /*6400*/  DFMA R16, R2, R16, UR4 ;  /* 0x0000000402107e2b */ /* 0x000fe20008000010 */
        /* <DEDUP_REMOVED lines=20> */
[----:B------:R-:W-:-:S08]  /*6550*/  DFMA R16, R2, R16, UR4 ;  /* 0x0000000402107e2b */ /* 0x000fd00008000010 */
[----:B------:R-:W-:-:S08]  /*6560*/  DFMA R16, R2, R16, 1 ;  /* 0x3ff000000210742b */ /* 0x000fd00000000010 */
[----:B------:R-:W-:-:S10]  /*6570*/  DFMA R2, R2, R16, 1 ;  /* 0x3ff000000202742b */ /* 0x000fd40000000010 */
[----:B------:R-:W-:Y:S02]  /*6580*/  IMAD R5, R12, 0x100000, R3 ;  /* 0x001000000c057824 */ /* 0x000fe400078e0203 */
[----:B------:R-:W-:Y:S01]  /*6590*/  IMAD.MOV.U32 R4, RZ, RZ, R2 ;  /* 0x000000ffff047224 */ /* 0x000fe200078e0002 */
[----:B------:R-:W-:Y:S06]  /*65a0*/  @!P0 BRA `(.L_x_63) ;  /* 0x0000000000348947 */ /* 0x000fec0003800000 */
[----:B------:R-:W-:Y:S01]  /*65b0*/  FSETP.GEU.AND P1, PT, |R9|, 4.2275390625, PT ;  /* 0x408748000900780b */ /* 0x000fe20003f2e200 */
[C---:B------:R-:W-:Y:S02]  /*65c0*/  DADD R4, R8.reuse, +INF ;  /* 0x7ff0000008047429 */ /* 0x040fe40000000000 */
[----:B------:R-:W-:-:S08]  /*65d0*/  DSETP.GEU.AND P0, PT, R8, RZ, PT ;  /* 0x000000ff0800722a */ /* 0x000fd00003f0e000 */
[----:B------:R-:W-:Y:S02]  /*65e0*/  FSEL R4, R4, RZ, P0 ;  /* 0x000000ff04047208 */ /* 0x000fe40000000000 */
[----:B------:R-:W-:Y:S01]  /*65f0*/  FSEL R5, R5, RZ, P0 ;  /* 0x000000ff05057208 */ /* 0x000fe20000000000 */
[----:B------:R-:W-:Y:S06]  /*6600*/  @P1 BRA `(.L_x_63) ;  /* 0x00000000001c1947 */ /* 0x000fec0003800000 */
[----:B------:R-:W-:-:S04]  /*6610*/  LEA.HI R4, R12, R12, RZ, 0x1 ;  /* 0x0000000c0c047211 */ /* 0x000fc800078f08ff */
[----:B------:R-:W-:-:S05]  /*6620*/  SHF.R.S32.HI R5, RZ, 0x1, R4 ;  /* 0x00000001ff057819 */ /* 0x000fca0000011404 */
[----:B------:R-:W-:Y:S02]  /*6630*/  IMAD.IADD R4, R12, 0x1, -R5 ;  /* 0x000000010c047824 */ /* 0x000fe400078e0a05 */
[----:B------:R-:W-:-:S03]  /*6640*/  IMAD R3, R5, 0x100000, R3 ;  /* 0x0010000005037824 */ /* 0x000fc600078e0203 */
[----:B------:R-:W-:Y:S01]  /*6650*/  LEA R5, R4, 0x3ff00000, 0x14 ;  /* 0x3ff0000004057811 */ /* 0x000fe200078ea0ff */
[----:B------:R-:W-:-:S06]  /*6660*/  IMAD.MOV.U32 R4, RZ, RZ, RZ ;  /* 0x000000ffff047224 */ /* 0x000fcc00078e00ff */
[----:B------:R-:W-:-:S11]  /*6670*/  DMUL R4, R2, R4 ;  /* 0x0000000402047228 */ /* 0x000fd60000000000 */
.L_x_63:
[----:B------:R-:W-:Y:S01]  /*6680*/  DFMA R14, R14, R4, R4 ;  /* 0x000000040e0e722b */ /* 0x000fe20000000004 */
[----:B------:R-:W-:Y:S01]  /*6690*/  IMAD.MOV.U32 R11, RZ, RZ, 0x0 ;  /* 0x00000000ff0b7424 */ /* 0x000fe200078e00ff */
[----:B------:R-:W-:-:S08]  /*66a0*/  DSETP.NEU.AND P0, PT, |R4|, +INF , PT ;  /* 0x7ff000000400742a */ /* 0x000fd00003f0d200 */
[----:B------:R-:W-:Y:S02]  /*66b0*/  FSEL R22, R4, R14, !P0 ;  /* 0x0000000e04167208 */ /* 0x000fe40004000000 */
[----:B------:R-:W-:Y:S01]  /*66c0*/  FSEL R23, R5, R15, !P0 ;  /* 0x0000000f05177208 */ /* 0x000fe20004000000 */
[----:B------:R-:W-:Y:S06]  /*66d0*/  RET.REL.NODEC R10 `(_Z9addKernelPf) ;  /* 0xffffff980a487950 */ /* 0x000fec0003c3ffff */
.L_x_64:
[----:B------:R-:W-:-:S00]  /*66e0*/  BRA `(.L_x_64) ;  /* 0xfffffffc00fc7947 */ /* 0x000fc0000383ffff */
[----:B------:R-:W-:-:S00]  /*66f0*/  NOP ;  /* 0x0000000000007918 */ /* 0x000fc00000000000 */
        /* <DEDUP_REMOVED lines=8> */
.L_x_65:


//--------------------- .nv.global.init           --------------------------
	.section	.nv.global.init,"aw",@progbits
	.align	4
.nv.global.init:
	.type		__cudart_i2opi_f,@object
	.size		__cudart_i2opi_f,(.L_0 - __cudart_i2opi_f)
__cudart_i2opi_f:
        /*0000*/ 	.byte	0x41, 0x90, 0x43, 0x3c, 0x99, 0x95, 0x62, 0xdb, 0xc0, 0xdd, 0x34, 0xf5, 0xd1, 0x57, 0x27, 0xfc
        /*0010*/ 	.byte	0x29, 0x15, 0x44, 0x4e, 0x6e, 0x83, 0xf9, 0xa2
.L_0:


//--------------------- .nv.shared.reserved.0     --------------------------
	.section	.nv.shared.reserved.0,"aw",@nobits
	.weak		__nv_reservedSMEM_offset_0_alias
	.size		__nv_reservedSMEM_offset_0_alias, 0, 64
	.other		__nv_reservedSMEM_offset_0_alias,@"STO_CUDA_RESERVED_SHARED STV_DEFAULT"
__nv_reservedSMEM_offset_0_alias:
	.zero		0
	.zero		64


//--------------------- .nv.constant0._Z9addKernelPf --------------------------
	.section	.nv.constant0._Z9addKernelPf,"a",@progbits
	.sectionflags	@""
	.align	4
.nv.constant0._Z9addKernelPf:
	.zero		904


//--------------------- SYMBOLS --------------------------

	.type		.nv.reservedSmem.offset0,@object
	.size		.nv.reservedSmem.offset0,0x4
